// auto-generated by cutlass_sweep.gemm — config: {"arch": "sm_90", "cluster_m": 1, "cluster_n": 1, "dtype": "tf32", "dtype_b": "tf32", "layout": "nt", "stages": 4, "tile_k": 64, "tile_m": 64, "tile_n": 128}
#include "cutlass/cutlass.h"
#include "cutlass/gemm/collective/collective_builder.hpp"
#include "cutlass/gemm/device/gemm_universal_adapter.h"
#include "cutlass/gemm/kernel/gemm_universal.hpp"
#include "cutlass/epilogue/collective/collective_builder.hpp"

using ElemA = cutlass::tfloat32_t;
using ElemB = cutlass::tfloat32_t;
using ElemCD = cutlass::tfloat32_t;
using Acc  = float;
using TileShape    = cute::Shape<cute::_64, cute::_128, cute::_64>;
using ClusterShape = cute::Shape<cute::_1, cute::_1, cute::_1>;

using CollectiveEpilogue = typename cutlass::epilogue::collective::CollectiveBuilder<
    cutlass::arch::Sm90, cutlass::arch::OpClassTensorOp,
    TileShape, ClusterShape,
    cutlass::epilogue::collective::EpilogueTileAuto,
    Acc, Acc,
    ElemCD, cutlass::layout::RowMajor, 128 / cutlass::sizeof_bits<ElemCD>::value,
    ElemCD, cutlass::layout::RowMajor, 128 / cutlass::sizeof_bits<ElemCD>::value,
    cutlass::epilogue::collective::EpilogueScheduleAuto
  >::CollectiveOp;

using CollectiveMainloop = typename cutlass::gemm::collective::CollectiveBuilder<
    cutlass::arch::Sm90, cutlass::arch::OpClassTensorOp,
    ElemA, cutlass::layout::RowMajor, 128 / cutlass::sizeof_bits<ElemA>::value,
    ElemB, cutlass::layout::ColumnMajor, 128 / cutlass::sizeof_bits<ElemB>::value,
    Acc,
    TileShape, ClusterShape,
    cutlass::gemm::collective::StageCount<4>,
    cutlass::gemm::collective::KernelScheduleAuto
  >::CollectiveOp;

using GemmKernel = cutlass::gemm::kernel::GemmUniversal<
    cute::Shape<int,int,int,int>,
    CollectiveMainloop,
    CollectiveEpilogue
>;
using Gemm = cutlass::gemm::device::GemmUniversalAdapter<GemmKernel>;

// Force the device kernel symbol into the cubin without needing a host main.
auto* _anchor = &cutlass::device_kernel<GemmKernel>;


// ===== COMPILED SASS (sm_90a) =====

	.target	sm_90a

	.elftype	@"ET_EXEC"


//--------------------- .note.nv.tkinfo           --------------------------
	.section	.note.nv.tkinfo,"",@"SHT_NOTE"
	.sectionflags	@"SHF_NOTE_NV_TKINFO"
	.tkinfo
        /*0018*/ 	.word	0x00000002
        /*0030*/ 	.string	""
        /*0030*/ 	.string	"ptxas"
        /*0030*/ 	.string	"Cuda compilation tools, release 13.0, V13.0.88"
        /*0030*/ 	.string	"Build cuda_13.0.r13.0/compiler.36424714_0"
        /*0030*/ 	.string	"-arch sm_90a -m 64 "



//--------------------- .note.nv.cuinfo           --------------------------
	.section	.note.nv.cuinfo,"",@"SHT_NOTE"
	.sectionflags	@"SHF_NOTE_NV_CUINFO"
        /*0018*/ 	.short	0x0002
        /*001a*/ 	.short	0x005a
        /*001c*/ 	.short	0x0082
	.zero		2


//--------------------- .nv.info                  --------------------------
	.section	.nv.info,"",@"SHT_CUDA_INFO"
	.align	4


	//----- nvinfo : EIATTR_REGCOUNT
	.align		4
        /*0000*/ 	.byte	0x04, 0x2f
        /*0002*/ 	.short	(.L_15 - .L_14)
	.align		4
.L_14:
        /*0004*/ 	.word	index@(_ZN7cutlass13device_kernelINS_4gemm6kernel13GemmUniversalIN4cute5tupleIJiiiiEEENS1_10collective13CollectiveMmaINS1_34MainloopSm90TmaGmmaWarpSpecializedILi4ENS5_IJNS4_1CILi1EEESB_SB_EEENS1_32KernelTmaWarpSpecializedPingpongEEENS5_IJNSA_ILi64EEENSA_ILi128EEESF_EEENS_10tfloat32_tENS5_IJlSB_lEEESI_SJ_NS4_8TiledMMAINS4_8MMA_AtomIJNS4_4SM904GMMA30MMA_64x128x8_F32TF32TF32_SS_TNILNSN_7ScaleInE1ELSP_1EEEEEENS4_6LayoutISC_NS5_IJNSA_ILi0EEEST_ST_EEEEENS5_IJNS4_10UnderscoreESW_SW_EEEEENS4_13SM90_TMA_LOADENS4_14ComposedLayoutINS4_7SwizzleILi3ELi4ELi3EEENS4_18smem_ptr_flag_bitsILi32EEENSS_INS5_IJNSA_ILi8EEENSA_ILi32EEEEEENS5_IJS16_SB_EEEEEEEvNS4_8identityESZ_S1A_vS1B_EENS_8epilogue10collective6detail29Sm90TmaWarpSpecializedAdapterINS1E_15DefaultEpilogueISI_SJ_SJ_NS1D_6thread17LinearCombinationISI_Li1EffLNS1I_9ScaleType4KindE0ELNS_15FloatRoundStyleE2ESI_EENS1_15EpilogueDefaultEEEEEvvEEEEvNT_6ParamsE)
        /*0008*/ 	.word	0x000000a8


	//----- nvinfo : EIATTR_FRAME_SIZE
	.align		4
.L_15:
        /*000c*/ 	.byte	0x04, 0x11
        /*000e*/ 	.short	(.L_17 - .L_16)
	.align		4
.L_16:
        /*0010*/ 	.word	index@(_ZN7cutlass13device_kernelINS_4gemm6kernel13GemmUniversalIN4cute5tupleIJiiiiEEENS1_10collective13CollectiveMmaINS1_34MainloopSm90TmaGmmaWarpSpecializedILi4ENS5_IJNS4_1CILi1EEESB_SB_EEENS1_32KernelTmaWarpSpecializedPingpongEEENS5_IJNSA_ILi64EEENSA_ILi128EEESF_EEENS_10tfloat32_tENS5_IJlSB_lEEESI_SJ_NS4_8TiledMMAINS4_8MMA_AtomIJNS4_4SM904GMMA30MMA_64x128x8_F32TF32TF32_SS_TNILNSN_7ScaleInE1ELSP_1EEEEEENS4_6LayoutISC_NS5_IJNSA_ILi0EEEST_ST_EEEEENS5_IJNS4_10UnderscoreESW_SW_EEEEENS4_13SM90_TMA_LOADENS4_14ComposedLayoutINS4_7SwizzleILi3ELi4ELi3EEENS4_18smem_ptr_flag_bitsILi32EEENSS_INS5_IJNSA_ILi8EEENSA_ILi32EEEEEENS5_IJS16_SB_EEEEEEEvNS4_8identityESZ_S1A_vS1B_EENS_8epilogue10collective6detail29Sm90TmaWarpSpecializedAdapterINS1E_15DefaultEpilogueISI_SJ_SJ_NS1D_6thread17LinearCombinationISI_Li1EffLNS1I_9ScaleType4KindE0ELNS_15FloatRoundStyleE2ESI_EENS1_15EpilogueDefaultEEEEEvvEEEEvNT_6ParamsE)
        /*0014*/ 	.word	0x00000000


	//----- nvinfo : EIATTR_MIN_STACK_SIZE
	.align		4
.L_17:
        /*0018*/ 	.byte	0x04, 0x12
        /*001a*/ 	.short	(.L_19 - .L_18)
	.align		4
.L_18:
        /*001c*/ 	.word	index@(_ZN7cutlass13device_kernelINS_4gemm6kernel13GemmUniversalIN4cute5tupleIJiiiiEEENS1_10collective13CollectiveMmaINS1_34MainloopSm90TmaGmmaWarpSpecializedILi4ENS5_IJNS4_1CILi1EEESB_SB_EEENS1_32KernelTmaWarpSpecializedPingpongEEENS5_IJNSA_ILi64EEENSA_ILi128EEESF_EEENS_10tfloat32_tENS5_IJlSB_lEEESI_SJ_NS4_8TiledMMAINS4_8MMA_AtomIJNS4_4SM904GMMA30MMA_64x128x8_F32TF32TF32_SS_TNILNSN_7ScaleInE1ELSP_1EEEEEENS4_6LayoutISC_NS5_IJNSA_ILi0EEEST_ST_EEEEENS5_IJNS4_10UnderscoreESW_SW_EEEEENS4_13SM90_TMA_LOADENS4_14ComposedLayoutINS4_7SwizzleILi3ELi4ELi3EEENS4_18smem_ptr_flag_bitsILi32EEENSS_INS5_IJNSA_ILi8EEENSA_ILi32EEEEEENS5_IJS16_SB_EEEEEEEvNS4_8identityESZ_S1A_vS1B_EENS_8epilogue10collective6detail29Sm90TmaWarpSpecializedAdapterINS1E_15DefaultEpilogueISI_SJ_SJ_NS1D_6thread17LinearCombinationISI_Li1EffLNS1I_9ScaleType4KindE0ELNS_15FloatRoundStyleE2ESI_EENS1_15EpilogueDefaultEEEEEvvEEEEvNT_6ParamsE)
        /*0020*/ 	.word	0x00000000
.L_19:


//--------------------- .nv.compat                --------------------------
	.section	.nv.compat,"",@"SHT_CUDA_COMPAT_INFO"
	.align	4
        /*0000*/ 	.byte	0x02, 0x09, 0x01, 0x00, 0x02, 0x02, 0x04, 0x00, 0x02, 0x05, 0x05, 0x00, 0x03, 0x07, 0x01, 0x01
        /*0010*/ 	.byte	0x02, 0x03, 0x01, 0x00, 0x02, 0x06, 0x01, 0x00, 0x04, 0x0b, 0x08, 0x00, 0x00, 0x00, 0x00, 0x00
        /*0020*/ 	.byte	0x00, 0x00, 0x00, 0x00


//--------------------- .nv.info._ZN7cutlass13device_kernelINS_4gemm6kernel13GemmUniversalIN4cute5tupleIJiiiiEEENS1_10collective13CollectiveMmaINS1_34MainloopSm90TmaGmmaWarpSpecializedILi4ENS5_IJNS4_1CILi1EEESB_SB_EEENS1_32KernelTmaWarpSpecializedPingpongEEENS5_IJNSA_ILi64EEENSA_ILi128EEESF_EEENS_10tfloat32_tENS5_IJlSB_lEEESI_SJ_NS4_8TiledMMAINS4_8MMA_AtomIJNS4_4SM904GMMA30MMA_64x128x8_F32TF32TF32_SS_TNILNSN_7ScaleInE1ELSP_1EEEEEENS4_6LayoutISC_NS5_IJNSA_ILi0EEEST_ST_EEEEENS5_IJNS4_10UnderscoreESW_SW_EEEEENS4_13SM90_TMA_LOADENS4_14ComposedLayoutINS4_7SwizzleILi3ELi4ELi3EEENS4_18smem_ptr_flag_bitsILi32EEENSS_INS5_IJNSA_ILi8EEENSA_ILi32EEEEEENS5_IJS16_SB_EEEEEEEvNS4_8identityESZ_S1A_vS1B_EENS_8epilogue10collective6detail29Sm90TmaWarpSpecializedAdapterINS1E_15DefaultEpilogueISI_SJ_SJ_NS1D_6thread17LinearCombinationISI_Li1EffLNS1I_9ScaleType4KindE0ELNS_15FloatRoundStyleE2ESI_EENS1_15EpilogueDefaultEEEEEvvEEEEvNT_6ParamsE --------------------------
	.section	.nv.info._ZN7cutlass13device_kernelINS_4gemm6kernel13GemmUniversalIN4cute5tupleIJiiiiEEENS1_10collective13CollectiveMmaINS1_34MainloopSm90TmaGmmaWarpSpecializedILi4ENS5_IJNS4_1CILi1EEESB_SB_EEENS1_32KernelTmaWarpSpecializedPingpongEEENS5_IJNSA_ILi64EEENSA_ILi128EEESF_EEENS_10tfloat32_tENS5_IJlSB_lEEESI_SJ_NS4_8TiledMMAINS4_8MMA_AtomIJNS4_4SM904GMMA30MMA_64x128x8_F32TF32TF32_SS_TNILNSN_7ScaleInE1ELSP_1EEEEEENS4_6LayoutISC_NS5_IJNSA_ILi0EEEST_ST_EEEEENS5_IJNS4_10UnderscoreESW_SW_EEEEENS4_13SM90_TMA_LOADENS4_14ComposedLayoutINS4_7SwizzleILi3ELi4ELi3EEENS4_18smem_ptr_flag_bitsILi32EEENSS_INS5_IJNSA_ILi8EEENSA_ILi32EEEEEENS5_IJS16_SB_EEEEEEEvNS4_8identityESZ_S1A_vS1B_EENS_8epilogue10collective6detail29Sm90TmaWarpSpecializedAdapterINS1E_15DefaultEpilogueISI_SJ_SJ_NS1D_6thread17LinearCombinationISI_Li1EffLNS1I_9ScaleType4KindE0ELNS_15FloatRoundStyleE2ESI_EENS1_15EpilogueDefaultEEEEEvvEEEEvNT_6ParamsE,"",@"SHT_CUDA_INFO"
	.sectionflags	@""
	.align	4


	//----- nvinfo : EIATTR_CUDA_API_VERSION
	.align		4
        /*0000*/ 	.byte	0x04, 0x37
        /*0002*/ 	.short	(.L_21 - .L_20)
.L_20:
        /*0004*/ 	.word	0x00000082


	//----- nvinfo : EIATTR_KPARAM_INFO
	.align		4
.L_21:
        /*0008*/ 	.byte	0x04, 0x17
        /*000a*/ 	.short	(.L_23 - .L_22)
.L_22:
        /*000c*/ 	.word	0x00000000
        /*0010*/ 	.short	0x0000
        /*0012*/ 	.short	0x0070
        /*0014*/ 	.byte	0x00, 0xf0, 0x01, 0x10


	//----- nvinfo : EIATTR_SPARSE_MMA_MASK
	.align		4
.L_23:
        /*0018*/ 	.byte	0x03, 0x50
        /*001a*/ 	.short	0x0000


	//----- nvinfo : EIATTR_MAXREG_COUNT
	.align		4
        /*001c*/ 	.byte	0x03, 0x1b
        /*001e*/ 	.short	0x00a8


	//----- nvinfo : EIATTR_NUM_BARRIERS
	.align		4
        /*0020*/ 	.byte	0x02, 0x4c
        /*0022*/ 	.byte	0x01
	.zero		1


	//----- nvinfo : EIATTR_EXTERNS
	.align		4
        /*0024*/ 	.byte	0x04, 0x0f
        /*0026*/ 	.short	(.L_25 - .L_24)


	//   ....[0]....
	.align		4
.L_24:
        /*0028*/ 	.word	index@(__assertfail)


	//----- nvinfo : EIATTR_MERCURY_ISA_VERSION
	.align		4
.L_25:
        /*002c*/ 	.byte	0x03, 0x5f
        /*002e*/ 	.short	0x0101


	//----- nvinfo : EIATTR_INT_WARP_WIDE_INSTR_OFFSETS
	.align		4
        /*0030*/ 	.byte	0x04, 0x31
        /*0032*/ 	.short	(.L_27 - .L_26)


	//   ....[0]....
.L_26:
        /*0034*/ 	.word	0x00000470


	//   ....[1]....
        /*0038*/ 	.word	0x00000490


	//   ....[2]....
        /*003c*/ 	.word	0x00000510


	//   ....[3]....
        /*0040*/ 	.word	0x00000520


	//   ....[4]....
        /*0044*/ 	.word	0x00000530


	//   ....[5]....
        /*0048*/ 	.word	0x00000550


	//   ....[6]....
        /*004c*/ 	.word	0x000005b0


	//   ....[7]....
        /*0050*/ 	.word	0x000005d0


	//----- nvinfo : EIATTR_COOP_GROUP_MASK_REGIDS
	.align		4
.L_27:
        /*0054*/ 	.byte	0x04, 0x29
        /*0056*/ 	.short	(.L_29 - .L_28)


	//   ....[0]....
.L_28:
        /*0058*/ 	.word	0xffffffff


	//   ....[1]....
        /*005c*/ 	.word	0xffffffff


	//   ....[2]....
        /*0060*/ 	.word	0xffffffff


	//   ....[3]....
        /*0064*/ 	.word	0xffffffff


	//   ....[4]....
        /*0068*/ 	.word	0xffffffff


	//   ....[5]....
        /*006c*/ 	.word	0xffffffff


	//----- nvinfo : EIATTR_COOP_GROUP_INSTR_OFFSETS
	.align		4
.L_29:
        /*0070*/ 	.byte	0x04, 0x28
        /*0072*/ 	.short	(.L_31 - .L_30)


	//   ....[0]....
.L_30:
        /*0074*/ 	.word	0x00000050


	//   ....[1]....
        /*0078*/ 	.word	0x00000080


	//   ....[2]....
        /*007c*/ 	.word	0x00000180


	//   ....[3]....
        /*0080*/ 	.word	0x00000390


	//   ....[4]....
        /*0084*/ 	.word	0x000003d0


	//   ....[5]....
        /*0088*/ 	.word	0x00000410


	//----- nvinfo : EIATTR_REG_RECONFIG
	.align		4
.L_31:
        /*008c*/ 	.byte	0x01, 0x54
	.zero		2


	//----- nvinfo : EIATTR_SYSCALL_OFFSETS
	.align		4
        /*0090*/ 	.byte	0x04, 0x46
        /*0092*/ 	.short	(.L_33 - .L_32)


	//   ....[0]....
.L_32:
        /*0094*/ 	.word	0x00001770


	//----- nvinfo : EIATTR_MBARRIER_INSTR_OFFSETS
	.align		4
.L_33:
        /*0098*/ 	.byte	0x04, 0x39
        /*009a*/ 	.short	(.L_35 - .L_34)


	//   ....[0]....
.L_34:
        /*009c*/ 	.word	0x00000300
        /*00a0*/ 	.word	0x000000ff
        /*00a4*/ 	.word	0x00000000
        /*00a8*/ 	.short	0x0100
        /*00aa*/ 	.byte	0x09
	.zero		1


	//   ....[1]....
        /*00ac*/ 	.word	0x00000310
        /*00b0*/ 	.word	0x000000ff
        /*00b4*/ 	.word	0x00000020
        /*00b8*/ 	.short	0x0100
        /*00ba*/ 	.byte	0x09
	.zero		1


	//   ....[2]....
        /*00bc*/ 	.word	0x00000320
        /*00c0*/ 	.word	0x000000ff
        /*00c4*/ 	.word	0x00000008
        /*00c8*/ 	.short	0x0100
        /*00ca*/ 	.byte	0x09
	.zero		1


	//   ....[3]....
        /*00cc*/ 	.word	0x00000330
        /*00d0*/ 	.word	0x000000ff
        /*00d4*/ 	.word	0x00000028
        /*00d8*/ 	.short	0x0100
        /*00da*/ 	.byte	0x09
	.zero		1


	//   ....[4]....
        /*00dc*/ 	.word	0x00000340
        /*00e0*/ 	.word	0x000000ff
        /*00e4*/ 	.word	0x00000010
        /*00e8*/ 	.short	0x0100
        /*00ea*/ 	.byte	0x09
	.zero		1


	//   ....[5]....
        /*00ec*/ 	.word	0x00000350
        /*00f0*/ 	.word	0x000000ff
        /*00f4*/ 	.word	0x00000030
        /*00f8*/ 	.short	0x0100
        /*00fa*/ 	.byte	0x09
	.zero		1


	//   ....[6]....
        /*00fc*/ 	.word	0x00000360
        /*0100*/ 	.word	0x000000ff
        /*0104*/ 	.word	0x00000018
        /*0108*/ 	.short	0x0100
        /*010a*/ 	.byte	0x09
	.zero		1


	//   ....[7]....
        /*010c*/ 	.word	0x00000370
        /*0110*/ 	.word	0x000000ff
        /*0114*/ 	.word	0x00000038
        /*0118*/ 	.short	0x0100
        /*011a*/ 	.byte	0x09
	.zero		1


	//   ....[8]....
        /*011c*/ 	.word	0x000005f0
        /*0120*/ 	.word	0x000000ff
        /*0124*/ 	.word	0x00000070
        /*0128*/ 	.short	0x0100
        /*012a*/ 	.byte	0x09
	.zero		1


	//   ....[9]....
        /*012c*/ 	.word	0x00000600
        /*0130*/ 	.word	0x000000ff
        /*0134*/ 	.word	0x00000078
        /*0138*/ 	.short	0x0100
        /*013a*/ 	.byte	0x09
	.zero		1


	//   ....[10]....
        /*013c*/ 	.word	0x00000640
        /*0140*/ 	.word	0x000000ff
        /*0144*/ 	.word	0x00000050
        /*0148*/ 	.short	0x0100
        /*014a*/ 	.byte	0x0a
	.zero		1


	//   ....[11]....
        /*014c*/ 	.word	0x00000660
        /*0150*/ 	.word	0x000000ff
        /*0154*/ 	.word	0x00000058
        /*0158*/ 	.short	0x0100
        /*015a*/ 	.byte	0x0a
	.zero		1


	//   ....[12]....
        /*015c*/ 	.word	0x00000670
        /*0160*/ 	.word	0x000000ff
        /*0164*/ 	.word	0x00000060
        /*0168*/ 	.short	0x0100
        /*016a*/ 	.byte	0x0a
	.zero		1


	//   ....[13]....
        /*016c*/ 	.word	0x00000680
        /*0170*/ 	.word	0x000000ff
        /*0174*/ 	.word	0x00000068
        /*0178*/ 	.short	0x0100
        /*017a*/ 	.byte	0x0a
	.zero		1


	//   ....[14]....
        /*017c*/ 	.word	0x00001630
        /*0180*/ 	.word	0x0000005f
        /*0184*/ 	.word	0xfffffff8
        /*0188*/ 	.short	0x010a
        /*018a*/ 	.byte	0x3f
	.zero		1


	//   ....[15]....
        /*018c*/ 	.word	0x00001800
        /*0190*/ 	.word	0x00000003
        /*0194*/ 	.word	0x00000000
        /*0198*/ 	.short	0x010a
        /*019a*/ 	.byte	0x3f
	.zero		1


	//   ....[16]....
        /*019c*/ 	.word	0x00001860
        /*01a0*/ 	.word	0x00000003
        /*01a4*/ 	.word	0x00000000
        /*01a8*/ 	.short	0x010a
        /*01aa*/ 	.byte	0x3f
	.zero		1


	//   ....[17]....
        /*01ac*/ 	.word	0x00001d80
        /*01b0*/ 	.word	0x000000ff
        /*01b4*/ 	.word	0x00000000
        /*01b8*/ 	.short	0x010a
        /*01ba*/ 	.byte	0x04
	.zero		1


	//   ....[18]....
        /*01bc*/ 	.word	0x00001dc0
        /*01c0*/ 	.word	0x000000ff
        /*01c4*/ 	.word	0x00000000
        /*01c8*/ 	.short	0x010a
        /*01ca*/ 	.byte	0x04
	.zero		1


	//   ....[19]....
        /*01cc*/ 	.word	0x000021f0
        /*01d0*/ 	.word	0x000000ff
        /*01d4*/ 	.word	0x00000000
        /*01d8*/ 	.short	0x0101
        /*01da*/ 	.byte	0x04
	.zero		1


	//   ....[20]....
        /*01dc*/ 	.word	0x000022e0
        /*01e0*/ 	.word	0x00000063
        /*01e4*/ 	.word	0x00000000
        /*01e8*/ 	.short	0x0101
        /*01ea*/ 	.byte	0x32
	.zero		1


	//   ....[21]....
        /*01ec*/ 	.word	0x000023a0
        /*01f0*/ 	.word	0x000000ff
        /*01f4*/ 	.word	0x00000000
        /*01f8*/ 	.short	0x0101
        /*01fa*/ 	.byte	0x04
	.zero		1


	//   ....[22]....
        /*01fc*/ 	.word	0x000023f0
        /*0200*/ 	.word	0x0000005f
        /*0204*/ 	.word	0x00000008
        /*0208*/ 	.short	0x010a
        /*020a*/ 	.byte	0x3f
	.zero		1


	//   ....[23]....
        /*020c*/ 	.word	0x000064d0
        /*0210*/ 	.word	0x00000060
        /*0214*/ 	.word	0x00000000
        /*0218*/ 	.short	0x0101
        /*021a*/ 	.byte	0x32
	.zero		1


	//   ....[24]....
        /*021c*/ 	.word	0x00006ee0
        /*0220*/ 	.word	0x00000007
        /*0224*/ 	.word	0x00000020
        /*0228*/ 	.short	0x010a
        /*022a*/ 	.byte	0x3f
	.zero		1


	//   ....[25]....
        /*022c*/ 	.word	0x00007340
        /*0230*/ 	.word	0x00000003
        /*0234*/ 	.word	0x00000078
        /*0238*/ 	.short	0x0101
        /*023a*/ 	.byte	0x3f
	.zero		1


	//   ....[26]....
        /*023c*/ 	.word	0x00007ab0
        /*0240*/ 	.word	0x00000007
        /*0244*/ 	.word	0x00000000
        /*0248*/ 	.short	0x010a
        /*024a*/ 	.byte	0x3f
	.zero		1


	//   ....[27]....
        /*024c*/ 	.word	0x00007b30
        /*0250*/ 	.word	0x00000009
        /*0254*/ 	.word	0x00000000
        /*0258*/ 	.short	0x010a
        /*025a*/ 	.byte	0x3f
	.zero		1


	//   ....[28]....
        /*025c*/ 	.word	0x00007bc0
        /*0260*/ 	.word	0x00000006
        /*0264*/ 	.word	0x00000000
        /*0268*/ 	.short	0x010a
        /*026a*/ 	.byte	0x3f
	.zero		1


	//   ....[29]....
        /*026c*/ 	.word	0x00007c50
        /*0270*/ 	.word	0x00000003
        /*0274*/ 	.word	0x00000000
        /*0278*/ 	.short	0x010a
        /*027a*/ 	.byte	0x3f
	.zero		1


	//   ....[30]....
        /*027c*/ 	.word	0x00007cb0
        /*0280*/ 	.word	0x0000005f
        /*0284*/ 	.word	0xfffffff8
        /*0288*/ 	.short	0x010a
        /*028a*/ 	.byte	0x3f
	.zero		1


	//   ....[31]....
        /*028c*/ 	.word	0x00007d00
        /*0290*/ 	.word	0x00000003
        /*0294*/ 	.word	0x00000000
        /*0298*/ 	.short	0x010a
        /*029a*/ 	.byte	0x3f
	.zero		1


	//   ....[32]....
        /*029c*/ 	.word	0x00007d60
        /*02a0*/ 	.word	0x00000004
        /*02a4*/ 	.word	0x00000000
        /*02a8*/ 	.short	0x010a
        /*02aa*/ 	.byte	0x3f
	.zero		1


	//   ....[33]....
        /*02ac*/ 	.word	0x00007db0
        /*02b0*/ 	.word	0x0000005f
        /*02b4*/ 	.word	0x00000008
        /*02b8*/ 	.short	0x010a
        /*02ba*/ 	.byte	0x3f
	.zero		1


	//   ....[34]....
        /*02bc*/ 	.word	0x00007e80
        /*02c0*/ 	.word	0x00000007
        /*02c4*/ 	.word	0x00000020
        /*02c8*/ 	.short	0x010a
        /*02ca*/ 	.byte	0x3f
	.zero		1


	//   ....[35]....
        /*02cc*/ 	.word	0x00007f50
        /*02d0*/ 	.word	0x00000007
        /*02d4*/ 	.word	0x00000000
        /*02d8*/ 	.short	0x010a
        /*02da*/ 	.byte	0x3f
	.zero		1


	//   ....[36]....
        /*02dc*/ 	.word	0x00007fa0
        /*02e0*/ 	.word	0x00000009
        /*02e4*/ 	.word	0x00000000
        /*02e8*/ 	.short	0x010a
        /*02ea*/ 	.byte	0x3f
	.zero		1


	//   ....[37]....
        /*02ec*/ 	.word	0x00007ff0
        /*02f0*/ 	.word	0x00000006
        /*02f4*/ 	.word	0x00000000
        /*02f8*/ 	.short	0x010a
        /*02fa*/ 	.byte	0x3f
	.zero		1


	//----- nvinfo : EIATTR_NUM_MBARRIERS
	.align		4
.L_35:
        /*02fc*/ 	.byte	0x03, 0x38
        /*02fe*/ 	.short	0x000e


	//----- nvinfo : EIATTR_EXIT_INSTR_OFFSETS
	.align		4
        /*0300*/ 	.byte	0x04, 0x1c
        /*0302*/ 	.short	(.L_37 - .L_36)


	//   ....[0]....
.L_36:
        /*0304*/ 	.word	0x00001240


	//   ....[1]....
        /*0308*/ 	.word	0x000012a0


	//   ....[2]....
        /*030c*/ 	.word	0x00006c10


	//   ....[3]....
        /*0310*/ 	.word	0x00006c40


	//   ....[4]....
        /*0314*/ 	.word	0x00007ca0


	//----- nvinfo : EIATTR_MAX_THREADS
	.align		4
.L_37:
        /*0318*/ 	.byte	0x04, 0x05
        /*031a*/ 	.short	(.L_39 - .L_38)
.L_38:
        /*031c*/ 	.word	0x00000180
        /*0320*/ 	.word	0x00000001
        /*0324*/ 	.word	0x00000001


	//----- nvinfo : EIATTR_CRS_STACK_SIZE
	.align		4
.L_39:
        /*0328*/ 	.byte	0x04, 0x1e
        /*032a*/ 	.short	(.L_41 - .L_40)
.L_40:
        /*032c*/ 	.word	0x00000000


	//----- nvinfo : EIATTR_CBANK_PARAM_SIZE
	.align		4
.L_41:
        /*0330*/ 	.byte	0x03, 0x19
        /*0332*/ 	.short	0x0470


	//----- nvinfo : EIATTR_PARAM_CBANK
	.align		4
        /*0334*/ 	.byte	0x04, 0x0a
        /*0336*/ 	.short	(.L_43 - .L_42)
	.align		4
.L_42:
        /*0338*/ 	.word	index@(.nv.constant0._ZN7cutlass13device_kernelINS_4gemm6kernel13GemmUniversalIN4cute5tupleIJiiiiEEENS1_10collective13CollectiveMmaINS1_34MainloopSm90TmaGmmaWarpSpecializedILi4ENS5_IJNS4_1CILi1EEESB_SB_EEENS1_32KernelTmaWarpSpecializedPingpongEEENS5_IJNSA_ILi64EEENSA_ILi128EEESF_EEENS_10tfloat32_tENS5_IJlSB_lEEESI_SJ_NS4_8TiledMMAINS4_8MMA_AtomIJNS4_4SM904GMMA30MMA_64x128x8_F32TF32TF32_SS_TNILNSN_7ScaleInE1ELSP_1EEEEEENS4_6LayoutISC_NS5_IJNSA_ILi0EEEST_ST_EEEEENS5_IJNS4_10UnderscoreESW_SW_EEEEENS4_13SM90_TMA_LOADENS4_14ComposedLayoutINS4_7SwizzleILi3ELi4ELi3EEENS4_18smem_ptr_flag_bitsILi32EEENSS_INS5_IJNSA_ILi8EEENSA_ILi32EEEEEENS5_IJS16_SB_EEEEEEEvNS4_8identityESZ_S1A_vS1B_EENS_8epilogue10collective6detail29Sm90TmaWarpSpecializedAdapterINS1E_15DefaultEpilogueISI_SJ_SJ_NS1D_6thread17LinearCombinationISI_Li1EffLNS1I_9ScaleType4KindE0ELNS_15FloatRoundStyleE2ESI_EENS1_15EpilogueDefaultEEEEEvvEEEEvNT_6ParamsE)
        /*033c*/ 	.short	0x0210
        /*033e*/ 	.short	0x0470


	//----- nvinfo : EIATTR_SW_WAR
	.align		4
.L_43:
        /*0340*/ 	.byte	0x04, 0x36
        /*0342*/ 	.short	(.L_45 - .L_44)
.L_44:
        /*0344*/ 	.word	0x00000008
.L_45:


//--------------------- .nv.callgraph             --------------------------
	.section	.nv.callgraph,"",@"SHT_CUDA_CALLGRAPH"
	.align	4
	.sectionentsize	8
	.align		4
        /*0000*/ 	.word	0x00000000
	.align		4
        /*0004*/ 	.word	0xffffffff
	.align		4
        /*0008*/ 	.word	index@(_ZN7cutlass13device_kernelINS_4gemm6kernel13GemmUniversalIN4cute5tupleIJiiiiEEENS1_10collective13CollectiveMmaINS1_34MainloopSm90TmaGmmaWarpSpecializedILi4ENS5_IJNS4_1CILi1EEESB_SB_EEENS1_32KernelTmaWarpSpecializedPingpongEEENS5_IJNSA_ILi64EEENSA_ILi128EEESF_EEENS_10tfloat32_tENS5_IJlSB_lEEESI_SJ_NS4_8TiledMMAINS4_8MMA_AtomIJNS4_4SM904GMMA30MMA_64x128x8_F32TF32TF32_SS_TNILNSN_7ScaleInE1ELSP_1EEEEEENS4_6LayoutISC_NS5_IJNSA_ILi0EEEST_ST_EEEEENS5_IJNS4_10UnderscoreESW_SW_EEEEENS4_13SM90_TMA_LOADENS4_14ComposedLayoutINS4_7SwizzleILi3ELi4ELi3EEENS4_18smem_ptr_flag_bitsILi32EEENSS_INS5_IJNSA_ILi8EEENSA_ILi32EEEEEENS5_IJS16_SB_EEEEEEEvNS4_8identityESZ_S1A_vS1B_EENS_8epilogue10collective6detail29Sm90TmaWarpSpecializedAdapterINS1E_15DefaultEpilogueISI_SJ_SJ_NS1D_6thread17LinearCombinationISI_Li1EffLNS1I_9ScaleType4KindE0ELNS_15FloatRoundStyleE2ESI_EENS1_15EpilogueDefaultEEEEEvvEEEEvNT_6ParamsE)
	.align		4
        /*000c*/ 	.word	index@(__assertfail)
	.align		4
        /*0010*/ 	.word	0x00000000
	.align		4
        /*0014*/ 	.word	0xfffffffe
	.align		4
        /*0018*/ 	.word	0x00000000
	.align		4
        /*001c*/ 	.word	0xfffffffd
	.align		4
        /*0020*/ 	.word	0x00000000
	.align		4
        /*0024*/ 	.word	0xfffffffc


//--------------------- .nv.constant4             --------------------------
	.section	.nv.constant4,"a",@progbits
	.align	8
	.align		8
.nv.constant4:
        /*0000*/ 	.dword	__assertfail
	.align		8
        /*0008*/ 	.dword	__unnamed_1
	.align		8
        /*0010*/ 	.dword	_ZN40_INTERNAL_a20e174f_4_k_cu_1d8048d4_221294cuda3std3__45__cpo5beginE
	.align		8
        /*0018*/ 	.dword	_ZN40_INTERNAL_a20e174f_4_k_cu_1d8048d4_221294cuda3std3__45__cpo3endE
	.align		8
        /*0020*/ 	.dword	_ZN40_INTERNAL_a20e174f_4_k_cu_1d8048d4_221294cuda3std3__45__cpo6cbeginE
	.align		8
        /*0028*/ 	.dword	_ZN40_INTERNAL_a20e174f_4_k_cu_1d8048d4_221294cuda3std3__45__cpo4cendE
	.align		8
        /*0030*/ 	.dword	_ZN40_INTERNAL_a20e174f_4_k_cu_1d8048d4_221294cuda3std3__442_GLOBAL__N__a20e174f_4_k_cu_1d8048d4_221296ignoreE
	.align		8
        /*0038*/ 	.dword	_ZN40_INTERNAL_a20e174f_4_k_cu_1d8048d4_221294cuda3std3__419piecewise_constructE
	.align		8
        /*0040*/ 	.dword	_ZN40_INTERNAL_a20e174f_4_k_cu_1d8048d4_221294cuda3std3__48in_placeE
	.align		8
        /*0048*/ 	.dword	_ZN40_INTERNAL_a20e174f_4_k_cu_1d8048d4_221294cuda3std6ranges3__45__cpo4swapE
	.align		8
        /*0050*/ 	.dword	_ZN40_INTERNAL_a20e174f_4_k_cu_1d8048d4_221294cuda3std6ranges3__45__cpo9iter_moveE
	.align		8
        /*0058*/ 	.dword	_ZN40_INTERNAL_a20e174f_4_k_cu_1d8048d4_221294cute7productE
	.align		8
        /*0060*/ 	.dword	_ZN40_INTERNAL_a20e174f_4_k_cu_1d8048d4_221294cute1_E
	.align		8
        /*0068*/ 	.dword	$str$22
	.align		8
        /*0070*/ 	.dword	$str$23


//--------------------- .text._ZN7cutlass13device_kernelINS_4gemm6kernel13GemmUniversalIN4cute5tupleIJiiiiEEENS1_10collective13CollectiveMmaINS1_34MainloopSm90TmaGmmaWarpSpecializedILi4ENS5_IJNS4_1CILi1EEESB_SB_EEENS1_32KernelTmaWarpSpecializedPingpongEEENS5_IJNSA_ILi64EEENSA_ILi128EEESF_EEENS_10tfloat32_tENS5_IJlSB_lEEESI_SJ_NS4_8TiledMMAINS4_8MMA_AtomIJNS4_4SM904GMMA30MMA_64x128x8_F32TF32TF32_SS_TNILNSN_7ScaleInE1ELSP_1EEEEEENS4_6LayoutISC_NS5_IJNSA_ILi0EEEST_ST_EEEEENS5_IJNS4_10UnderscoreESW_SW_EEEEENS4_13SM90_TMA_LOADENS4_14ComposedLayoutINS4_7SwizzleILi3ELi4ELi3EEENS4_18smem_ptr_flag_bitsILi32EEENSS_INS5_IJNSA_ILi8EEENSA_ILi32EEEEEENS5_IJS16_SB_EEEEEEEvNS4_8identityESZ_S1A_vS1B_EENS_8epilogue10collective6detail29Sm90TmaWarpSpecializedAdapterINS1E_15DefaultEpilogueISI_SJ_SJ_NS1D_6thread17LinearCombinationISI_Li1EffLNS1I_9ScaleType4KindE0ELNS_15FloatRoundStyleE2ESI_EENS1_15EpilogueDefaultEEEEEvvEEEEvNT_6ParamsE --------------------------
	.section	.text._ZN7cutlass13device_kernelINS_4gemm6kernel13GemmUniversalIN4cute5tupleIJiiiiEEENS1_10collective13CollectiveMmaINS1_34MainloopSm90TmaGmmaWarpSpecializedILi4ENS5_IJNS4_1CILi1EEESB_SB_EEENS1_32KernelTmaWarpSpecializedPingpongEEENS5_IJNSA_ILi64EEENSA_ILi128EEESF_EEENS_10tfloat32_tENS5_IJlSB_lEEESI_SJ_NS4_8TiledMMAINS4_8MMA_AtomIJNS4_4SM904GMMA30MMA_64x128x8_F32TF32TF32_SS_TNILNSN_7ScaleInE1ELSP_1EEEEEENS4_6LayoutISC_NS5_IJNSA_ILi0EEEST_ST_EEEEENS5_IJNS4_10UnderscoreESW_SW_EEEEENS4_13SM90_TMA_LOADENS4_14ComposedLayoutINS4_7SwizzleILi3ELi4ELi3EEENS4_18smem_ptr_flag_bitsILi32EEENSS_INS5_IJNSA_ILi8EEENSA_ILi32EEEEEENS5_IJS16_SB_EEEEEEEvNS4_8identityESZ_S1A_vS1B_EENS_8epilogue10collective6detail29Sm90TmaWarpSpecializedAdapterINS1E_15DefaultEpilogueISI_SJ_SJ_NS1D_6thread17LinearCombinationISI_Li1EffLNS1I_9ScaleType4KindE0ELNS_15FloatRoundStyleE2ESI_EENS1_15EpilogueDefaultEEEEEvvEEEEvNT_6ParamsE,"ax",@progbits
	.align	128
.text._ZN7cutlass13device_kernelINS_4gemm6kernel13GemmUniversalIN4cute5tupleIJiiiiEEENS1_10collective13CollectiveMmaINS1_34MainloopSm90TmaGmmaWarpSpecializedILi4ENS5_IJNS4_1CILi1EEESB_SB_EEENS1_32KernelTmaWarpSpecializedPingpongEEENS5_IJNSA_ILi64EEENSA_ILi128EEESF_EEENS_10tfloat32_tENS5_IJlSB_lEEESI_SJ_NS4_8TiledMMAINS4_8MMA_AtomIJNS4_4SM904GMMA30MMA_64x128x8_F32TF32TF32_SS_TNILNSN_7ScaleInE1ELSP_1EEEEEENS4_6LayoutISC_NS5_IJNSA_ILi0EEEST_ST_EEEEENS5_IJNS4_10UnderscoreESW_SW_EEEEENS4_13SM90_TMA_LOADENS4_14ComposedLayoutINS4_7SwizzleILi3ELi4ELi3EEENS4_18smem_ptr_flag_bitsILi32EEENSS_INS5_IJNSA_ILi8EEENSA_ILi32EEEEEENS5_IJS16_SB_EEEEEEEvNS4_8identityESZ_S1A_vS1B_EENS_8epilogue10collective6detail29Sm90TmaWarpSpecializedAdapterINS1E_15DefaultEpilogueISI_SJ_SJ_NS1D_6thread17LinearCombinationISI_Li1EffLNS1I_9ScaleType4KindE0ELNS_15FloatRoundStyleE2ESI_EENS1_15EpilogueDefaultEEEEEvvEEEEvNT_6ParamsE:
        .type           _ZN7cutlass13device_kernelINS_4gemm6kernel13GemmUniversalIN4cute5tupleIJiiiiEEENS1_10collective13CollectiveMmaINS1_34MainloopSm90TmaGmmaWarpSpecializedILi4ENS5_IJNS4_1CILi1EEESB_SB_EEENS1_32KernelTmaWarpSpecializedPingpongEEENS5_IJNSA_ILi64EEENSA_ILi128EEESF_EEENS_10tfloat32_tENS5_IJlSB_lEEESI_SJ_NS4_8TiledMMAINS4_8MMA_AtomIJNS4_4SM904GMMA30MMA_64x128x8_F32TF32TF32_SS_TNILNSN_7ScaleInE1ELSP_1EEEEEENS4_6LayoutISC_NS5_IJNSA_ILi0EEEST_ST_EEEEENS5_IJNS4_10UnderscoreESW_SW_EEEEENS4_13SM90_TMA_LOADENS4_14ComposedLayoutINS4_7SwizzleILi3ELi4ELi3EEENS4_18smem_ptr_flag_bitsILi32EEENSS_INS5_IJNSA_ILi8EEENSA_ILi32EEEEEENS5_IJS16_SB_EEEEEEEvNS4_8identityESZ_S1A_vS1B_EENS_8epilogue10collective6detail29Sm90TmaWarpSpecializedAdapterINS1E_15DefaultEpilogueISI_SJ_SJ_NS1D_6thread17LinearCombinationISI_Li1EffLNS1I_9ScaleType4KindE0ELNS_15FloatRoundStyleE2ESI_EENS1_15EpilogueDefaultEEEEEvvEEEEvNT_6ParamsE,@function
        .size           _ZN7cutlass13device_kernelINS_4gemm6kernel13GemmUniversalIN4cute5tupleIJiiiiEEENS1_10collective13CollectiveMmaINS1_34MainloopSm90TmaGmmaWarpSpecializedILi4ENS5_IJNS4_1CILi1EEESB_SB_EEENS1_32KernelTmaWarpSpecializedPingpongEEENS5_IJNSA_ILi64EEENSA_ILi128EEESF_EEENS_10tfloat32_tENS5_IJlSB_lEEESI_SJ_NS4_8TiledMMAINS4_8MMA_AtomIJNS4_4SM904GMMA30MMA_64x128x8_F32TF32TF32_SS_TNILNSN_7ScaleInE1ELSP_1EEEEEENS4_6LayoutISC_NS5_IJNSA_ILi0EEEST_ST_EEEEENS5_IJNS4_10UnderscoreESW_SW_EEEEENS4_13SM90_TMA_LOADENS4_14ComposedLayoutINS4_7SwizzleILi3ELi4ELi3EEENS4_18smem_ptr_flag_bitsILi32EEENSS_INS5_IJNSA_ILi8EEENSA_ILi32EEEEEENS5_IJS16_SB_EEEEEEEvNS4_8identityESZ_S1A_vS1B_EENS_8epilogue10collective6detail29Sm90TmaWarpSpecializedAdapterINS1E_15DefaultEpilogueISI_SJ_SJ_NS1D_6thread17LinearCombinationISI_Li1EffLNS1I_9ScaleType4KindE0ELNS_15FloatRoundStyleE2ESI_EENS1_15EpilogueDefaultEEEEEvvEEEEvNT_6ParamsE,(.L_x_196 - _ZN7cutlass13device_kernelINS_4gemm6kernel13GemmUniversalIN4cute5tupleIJiiiiEEENS1_10collective13CollectiveMmaINS1_34MainloopSm90TmaGmmaWarpSpecializedILi4ENS5_IJNS4_1CILi1EEESB_SB_EEENS1_32KernelTmaWarpSpecializedPingpongEEENS5_IJNSA_ILi64EEENSA_ILi128EEESF_EEENS_10tfloat32_tENS5_IJlSB_lEEESI_SJ_NS4_8TiledMMAINS4_8MMA_AtomIJNS4_4SM904GMMA30MMA_64x128x8_F32TF32TF32_SS_TNILNSN_7ScaleInE1ELSP_1EEEEEENS4_6LayoutISC_NS5_IJNSA_ILi0EEEST_ST_EEEEENS5_IJNS4_10UnderscoreESW_SW_EEEEENS4_13SM90_TMA_LOADENS4_14ComposedLayoutINS4_7SwizzleILi3ELi4ELi3EEENS4_18smem_ptr_flag_bitsILi32EEENSS_INS5_IJNSA_ILi8EEENSA_ILi32EEEEEENS5_IJS16_SB_EEEEEEEvNS4_8identityESZ_S1A_vS1B_EENS_8epilogue10collective6detail29Sm90TmaWarpSpecializedAdapterINS1E_15DefaultEpilogueISI_SJ_SJ_NS1D_6thread17LinearCombinationISI_Li1EffLNS1I_9ScaleType4KindE0ELNS_15FloatRoundStyleE2ESI_EENS1_15EpilogueDefaultEEEEEvvEEEEvNT_6ParamsE)
        .other          _ZN7cutlass13device_kernelINS_4gemm6kernel13GemmUniversalIN4cute5tupleIJiiiiEEENS1_10collective13CollectiveMmaINS1_34MainloopSm90TmaGmmaWarpSpecializedILi4ENS5_IJNS4_1CILi1EEESB_SB_EEENS1_32KernelTmaWarpSpecializedPingpongEEENS5_IJNSA_ILi64EEENSA_ILi128EEESF_EEENS_10tfloat32_tENS5_IJlSB_lEEESI_SJ_NS4_8TiledMMAINS4_8MMA_AtomIJNS4_4SM904GMMA30MMA_64x128x8_F32TF32TF32_SS_TNILNSN_7ScaleInE1ELSP_1EEEEEENS4_6LayoutISC_NS5_IJNSA_ILi0EEEST_ST_EEEEENS5_IJNS4_10UnderscoreESW_SW_EEEEENS4_13SM90_TMA_LOADENS4_14ComposedLayoutINS4_7SwizzleILi3ELi4ELi3EEENS4_18smem_ptr_flag_bitsILi32EEENSS_INS5_IJNSA_ILi8EEENSA_ILi32EEEEEENS5_IJS16_SB_EEEEEEEvNS4_8identityESZ_S1A_vS1B_EENS_8epilogue10collective6detail29Sm90TmaWarpSpecializedAdapterINS1E_15DefaultEpilogueISI_SJ_SJ_NS1D_6thread17LinearCombinationISI_Li1EffLNS1I_9ScaleType4KindE0ELNS_15FloatRoundStyleE2ESI_EENS1_15EpilogueDefaultEEEEEvvEEEEvNT_6ParamsE,@"STO_CUDA_ENTRY STV_DEFAULT"
_ZN7cutlass13device_kernelINS_4gemm6kernel13GemmUniversalIN4cute5tupleIJiiiiEEENS1_10collective13CollectiveMmaINS1_34MainloopSm90TmaGmmaWarpSpecializedILi4ENS5_IJNS4_1CILi1EEESB_SB_EEENS1_32KernelTmaWarpSpecializedPingpongEEENS5_IJNSA_ILi64EEENSA_ILi128EEESF_EEENS_10tfloat32_tENS5_IJlSB_lEEESI_SJ_NS4_8TiledMMAINS4_8MMA_AtomIJNS4_4SM904GMMA30MMA_64x128x8_F32TF32TF32_SS_TNILNSN_7ScaleInE1ELSP_1EEEEEENS4_6LayoutISC_NS5_IJNSA_ILi0EEEST_ST_EEEEENS5_IJNS4_10UnderscoreESW_SW_EEEEENS4_13SM90_TMA_LOADENS4_14ComposedLayoutINS4_7SwizzleILi3ELi4ELi3EEENS4_18smem_ptr_flag_bitsILi32EEENSS_INS5_IJNSA_ILi8EEENSA_ILi32EEEEEENS5_IJS16_SB_EEEEEEEvNS4_8identityESZ_S1A_vS1B_EENS_8epilogue10collective6detail29Sm90TmaWarpSpecializedAdapterINS1E_15DefaultEpilogueISI_SJ_SJ_NS1D_6thread17LinearCombinationISI_Li1EffLNS1I_9ScaleType4KindE0ELNS_15FloatRoundStyleE2ESI_EENS1_15EpilogueDefaultEEEEEvvEEEEvNT_6ParamsE:
[----:B------:R-:W0:Y:S01]  /*0000*/  LDC R1, c[0x0][0x28] ;  /* 0x00000a00ff017b82 */ /* 0x000e220000000800 */
[----:B------:R-:W1:Y:S01]  /*0010*/  S2R R4, SR_TID.X ;  /* 0x0000000000047919 */ /* 0x000e620000002100 */
[----:B------:R-:W-:Y:S01]  /*0020*/  ELECT P0, URZ, PT ;  /* 0x00000000003f782f */ /* 0x000fe20003800000 */
[----:B------:R-:W-:Y:S01]  /*0030*/  BSSY B0, `(.L_x_0) ;  /* 0x0000014000007945 */ /* 0x000fe20003800000 */
[----:B-1----:R-:W-:-:S05]  /*0040*/  SHF.R.U32.HI R0, RZ, 0x5, R4 ;  /* 0x00000005ff007819 */ /* 0x002fca0000011604 */
[----:B------:R-:W1:Y:S02]  /*0050*/  SHFL.IDX PT, R2, R0, RZ, 0x1f ;  /* 0x00001fff00027589 */ /* 0x000e6400000e0000 */
[----:B-1----:R-:W-:Y:S02]  /*0060*/  R2UR UR8, R2 ;  /* 0x00000000020872ca */ /* 0x002fe400000e0000 */
[----:B------:R-:W-:-:S05]  /*0070*/  SHF.R.U32.HI R2, RZ, 0x7, R4 ;  /* 0x00000007ff027819 */ /* 0x000fca0000011604 */
[----:B------:R1:W2:Y:S06]  /*0080*/  SHFL.IDX PT, R3, R2, RZ, 0x1f ;  /* 0x00001fff02037589 */ /* 0x0002ac00000e0000 */
[----:B------:R-:W-:Y:S02]  /*0090*/  USHF.R.S32.HI UR4, URZ, 0x1f, UR8 ;  /* 0x0000001f3f047899 */ /* 0x000fe40008011408 */
[----:B------:R-:W-:Y:S02]  /*00a0*/  ISETP.NE.OR P0, PT, RZ, UR8, !P0 ;  /* 0x00000008ff007c0c */ /* 0x000fe4000c705670 */
[----:B------:R-:W-:-:S04]  /*00b0*/  ULEA.HI UR4, UR4, UR8, URZ, 0x2 ;  /* 0x0000000804047291 */ /* 0x000fc8000f8f103f */
[----:B------:R-:W-:-:S04]  /*00c0*/  ULOP3.LUT UR4, UR4, 0xfffffffc, URZ, 0xc0, !UPT ;  /* 0xfffffffc04047892 */ /* 0x000fc8000f8ec03f */
[----:B------:R-:W-:-:S03]  /*00d0*/  UIADD3 UR8, UR8, -UR4, URZ ;  /* 0x8000000408087290 */ /* 0x000fc6000fffe03f */
[----:B01----:R-:W-:Y:S09]  /*00e0*/  @P0 BRA `(.L_x_1) ;  /* 0x0000000000200947 */ /* 0x003ff20003800000 */
[----:B------:R-:W-:Y:S02]  /*00f0*/  ULDC.64 UR4, c[0x0][0x198] ;  /* 0x0000660000047ab9 */ /* 0x000fe40000000a00 */
[----:B------:R-:W-:Y:S02]  /*0100*/  UIADD3 UR6, UP0, UR4, 0xf0, URZ ;  /* 0x000000f004067890 */ /* 0x000fe4000ff1e03f */
[----:B------:R-:W-:Y:S02]  /*0110*/  UIADD3 UR4, UP1, UR4, 0x1f0, URZ ;  /* 0x000001f004047890 */ /* 0x000fe4000ff3e03f */
[----:B------:R-:W-:Y:S02]  /*0120*/  UIADD3.X UR7, URZ, UR5, URZ, UP0, !UPT ;  /* 0x000000053f077290 */ /* 0x000fe400087fe43f */
[----:B------:R-:W-:-:S07]  /*0130*/  UIADD3.X UR5, URZ, UR5, URZ, UP1, !UPT ;  /* 0x000000053f057290 */ /* 0x000fce0008ffe43f */
[----:B------:R0:W-:Y:S02]  /*0140*/  UTMACCTL.PF [UR6] ;  /* 0x00000000060079b9 */ /* 0x0001e40008040000 */
[----:B------:R0:W-:Y:S02]  /*0150*/  UTMACCTL.PF [UR4] ;  /* 0x00000000040079b9 */ /* 0x0001e40008040000 */
[----:B0-----:R-:W-:Y:S01]  /*0160*/  NOP ;  /* 0x0000000000007918 */ /* 0x001fe20000000000 */
.L_x_1:
[----:B------:R-:W-:Y:S05]  /*0170*/  BSYNC B0 ;  /* 0x0000000000007941 */ /* 0x000fea0003800000 */
.L_x_0:
[----:B------:R-:W0:Y:S01]  /*0180*/  SHFL.IDX PT, R5, R0, RZ, 0x1f ;  /* 0x00001fff00057589 */ /* 0x000e2200000e0000 */
[----:B--2---:R-:W-:Y:S01]  /*0190*/  R2UR UR15, R3 ;  /* 0x00000000030f72ca */ /* 0x004fe200000e0000 */
[----:B------:R-:W-:-:S04]  /*01a0*/  UISETP.NE.AND UP0, UPT, UR8, 0x3, UPT ;  /* 0x000000030800788c */ /* 0x000fc8000bf05270 */
[----:B------:R-:W-:-:S08]  /*01b0*/  UISETP.EQ.OR UP0, UPT, UR8, URZ, !UP0 ;  /* 0x0000003f0800728c */ /* 0x000fd0000c702670 */
[----:B------:R-:W-:Y:S02]  /*01c0*/  UIADD3 UR18, UR15, -0x1, URZ ;  /* 0xffffffff0f127890 */ /* 0x000fe4000fffe03f */
[----:B------:R-:W-:Y:S02]  /*01d0*/  UISETP.EQ.AND UP0, UPT, UR15, URZ, UP0 ;  /* 0x0000003f0f00728c */ /* 0x000fe40008702270 */
[----:B------:R-:W-:Y:S02]  /*01e0*/  UISETP.GE.U32.AND UP1, UPT, UR18, 0x2, UPT ;  /* 0x000000021200788c */ /* 0x000fe4000bf26070 */
[----:B------:R-:W-:Y:S01]  /*01f0*/  USEL UR40, URZ, 0x1, !UP0 ;  /* 0x000000013f287887 */ /* 0x000fe2000c000000 */
[----:B0-----:R-:W-:-:S03]  /*0200*/  ISETP.NE.AND P0, PT, R5, RZ, PT ;  /* 0x000000ff0500720c */ /* 0x001fc60003f05270 */
[----:B------:R-:W-:-:S10]  /*0210*/  USEL UR40, UR40, 0x2, UP1 ;  /* 0x0000000228287887 */ /* 0x000fd40008800000 */
[----:B------:R-:W-:Y:S05]  /*0220*/  @P0 BRA `(.L_x_2) ;  /* 0x0000000000580947 */ /* 0x000fea0003800000 */
[----:B------:R-:W0:Y:S01]  /*0230*/  S2UR UR9, SR_CgaCtaId ;  /* 0x00000000000979c3 */ /* 0x000e220000008800 */
[----:B------:R-:W-:Y:S01]  /*0240*/  UMOV UR4, 0x400 ;  /* 0x0000040000047882 */ /* 0x000fe20000000000 */
[----:B------:R-:W-:Y:S01]  /*0250*/  UMOV UR5, 0x1 ;  /* 0x0000000100057882 */ /* 0x000fe20000000000 */
[----:B------:R-:W-:Y:S01]  /*0260*/  UMOV UR6, 0x80 ;  /* 0x0000008000067882 */ /* 0x000fe20000000000 */
[----:B------:R-:W-:Y:S01]  /*0270*/  ELECT P0, URZ, PT ;  /* 0x00000000003f782f */ /* 0x000fe20003800000 */
[----:B------:R-:W-:-:S04]  /*0280*/  UIADD3 UR6, -UR6, 0x100000, URZ ;  /* 0x0010000006067890 */ /* 0x000fc8000fffe13f */
[----:B------:R-:W-:Y:S02]  /*0290*/  USHF.L.U32 UR7, UR6, 0xb, URZ ;  /* 0x0000000b06077899 */ /* 0x000fe4000800063f */
[----:B------:R-:W-:Y:S02]  /*02a0*/  USHF.L.U32 UR6, UR6, 0x1, URZ ;  /* 0x0000000106067899 */ /* 0x000fe4000800063f */
[----:B0-----:R-:W-:Y:S02]  /*02b0*/  ULEA UR9, UR9, UR4, 0x18 ;  /* 0x0000000409097291 */ /* 0x001fe4000f8ec03f */
[----:B------:R-:W-:-:S04]  /*02c0*/  UIADD3 UR4, -UR5, 0x100000, URZ ;  /* 0x0010000005047890 */ /* 0x000fc8000fffe13f */
[----:B------:R-:W-:Y:S02]  /*02d0*/  USHF.L.U32 UR5, UR4, 0xb, URZ ;  /* 0x0000000b04057899 */ /* 0x000fe4000800063f */
[----:B------:R-:W-:Y:S01]  /*02e0*/  USHF.L.U32 UR4, UR4, 0x1, URZ ;  /* 0x0000000104047899 */ /* 0x000fe2000800063f */
[----:B------:R-:W0:Y:S11]  /*02f0*/  FENCE.VIEW.ASYNC.S ;  /* 0x00000000000073c6 */ /* 0x000e360000000000 */
[----:B0-----:R0:W1:Y:S01]  /*0300*/  SYNCS.EXCH.64 URZ, [UR9], UR4 ;  /* 0x00000004093f75b2 */ /* 0x0010620008000100 */
[----:B------:R0:W2:Y:S01]  /*0310*/  SYNCS.EXCH.64 URZ, [UR9+0x20], UR6 ;  /* 0x00002006093f75b2 */ /* 0x0000a20008000100 */
[----:B------:R0:W3:Y:S01]  /*0320*/  SYNCS.EXCH.64 URZ, [UR9+0x8], UR4 ;  /* 0x00000804093f75b2 */ /* 0x0000e20008000100 */
[----:B------:R0:W4:Y:S01]  /*0330*/  SYNCS.EXCH.64 URZ, [UR9+0x28], UR6 ;  /* 0x00002806093f75b2 */ /* 0x0001220008000100 */
[----:B------:R0:W0:Y:S01]  /*0340*/  SYNCS.EXCH.64 URZ, [UR9+0x10], UR4 ;  /* 0x00001004093f75b2 */ /* 0x0000220008000100 */
[----:B------:R0:W0:Y:S01]  /*0350*/  SYNCS.EXCH.64 URZ, [UR9+0x30], UR6 ;  /* 0x00003006093f75b2 */ /* 0x0000220008000100 */
[----:B------:R0:W0:Y:S01]  /*0360*/  SYNCS.EXCH.64 URZ, [UR9+0x18], UR4 ;  /* 0x00001804093f75b2 */ /* 0x0000220008000100 */
[----:B------:R0:W0:Y:S01]  /*0370*/  SYNCS.EXCH.64 URZ, [UR9+0x38], UR6 ;  /* 0x00003806093f75b2 */ /* 0x0000220008000100 */
[----:B------:R-:W-:Y:S01]  /*0380*/  NOP ;  /* 0x0000000000007918 */ /* 0x000fe20000000000 */
.L_x_2:
[----:B------:R-:W5:Y:S01]  /*0390*/  SHFL.IDX PT, R5, R0, RZ, 0x1f ;  /* 0x00001fff00057589 */ /* 0x000f6200000e0000 */
[----:B------:R-:W-:Y:S01]  /*03a0*/  ELECT P0, URZ, PT ;  /* 0x00000000003f782f */ /* 0x000fe20003800000 */
[----:B------:R-:W-:Y:S01]  /*03b0*/  NOP ;  /* 0x0000000000007918 */ /* 0x000fe20000000000 */
[----:B------:R-:W-:Y:S01]  /*03c0*/  ELECT P1, URZ, PT ;  /* 0x00000000003f782f */ /* 0x000fe20003820000 */
[----:B------:R-:W1:Y:S01]  /*03d0*/  SHFL.IDX PT, R3, R0, RZ, 0x1f ;  /* 0x00001fff00037589 */ /* 0x000e6200000e0000 */
[----:B0-----:R-:W-:Y:S01]  /*03e0*/  UMOV UR4, 0x20 ;  /* 0x0000002000047882 */ /* 0x001fe20000000000 */
[----:B------:R-:W-:Y:S01]  /*03f0*/  UMOV UR12, 0x80 ;  /* 0x00000080000c7882 */ /* 0x000fe20000000000 */
[----:B------:R-:W-:Y:S01]  /*0400*/  NOP ;  /* 0x0000000000007918 */ /* 0x000fe20000000000 */
[----:B------:R0:W0:Y:S01]  /*0410*/  SHFL.IDX PT, R95, R2, RZ, 0x1f ;  /* 0x00001fff025f7589 */ /* 0x00002200000e0000 */
[----:B------:R-:W-:Y:S01]  /*0420*/  ULDC.64 UR54, c[0x0][0x208] ;  /* 0x0000820000367ab9 */ /* 0x000fe20000000a00 */
[----:B-----5:R-:W-:-:S02]  /*0430*/  ISETP.NE.OR P0, PT, R5, RZ, !P0 ;  /* 0x000000ff0500720c */ /* 0x020fc40004705670 */
[----:B-1----:R-:W-:Y:S02]  /*0440*/  ISETP.NE.OR P1, PT, R3, RZ, !P1 ;  /* 0x000000ff0300720c */ /* 0x002fe40004f25670 */
[----:B------:R-:W-:-:S04]  /*0450*/  SHF.R.S32.HI R3, RZ, 0x1f, R4 ;  /* 0x0000001fff037819 */ /* 0x000fc80000011404 */
[----:B------:R-:W-:-:S05]  /*0460*/  LEA.HI R3, R3, R4, RZ, 0x7 ;  /* 0x0000000403037211 */ /* 0x000fca00078f38ff */
[----:B------:R-:W-:Y:S01]  /*0470*/  VOTEU.ALL UP0, P0 ;  /* 0x00000000003f7886 */ /* 0x000fe20000000000 */
[----:B------:R-:W-:Y:S01]  /*0480*/  LOP3.LUT R3, R3, 0xffffff80, RZ, 0xc0, !PT ;  /* 0xffffff8003037812 */ /* 0x000fe200078ec0ff */
[----:B------:R-:W-:-:S03]  /*0490*/  VOTEU.ALL UP1, P1 ;  /* 0x00000000003f7886 */ /* 0x000fc60000820000 */
[----:B------:R-:W1:Y:S01]  /*04a0*/  @!UP0 S2UR UR7, SR_CgaCtaId ;  /* 0x00000000000789c3 */ /* 0x000e620000008800 */
[----:B------:R-:W-:Y:S01]  /*04b0*/  @!UP0 UMOV UR6, 0x400 ;  /* 0x0000040000068882 */ /* 0x000fe20000000000 */
[----:B------:R-:W-:-:S04]  /*04c0*/  @!UP0 UIADD3 UR4, -UR4, 0x100000, URZ ;  /* 0x0010000004048890 */ /* 0x000fc8000fffe13f */
[----:B------:R-:W-:Y:S02]  /*04d0*/  @!UP0 USHF.L.U32 UR5, UR4, 0xb, URZ ;  /* 0x0000000b04058899 */ /* 0x000fe4000800063f */
[----:B------:R-:W-:Y:S01]  /*04e0*/  @!UP0 USHF.L.U32 UR4, UR4, 0x1, URZ ;  /* 0x0000000104048899 */ /* 0x000fe2000800063f */
[----:B------:R-:W-:Y:S01]  /*04f0*/  IMAD.IADD R3, R4, 0x1, -R3 ;  /* 0x0000000104037824 */ /* 0x000fe200078e0a03 */
[----:B------:R-:W-:Y:S01]  /*0500*/  @!UP1 UMOV UR10, 0x400 ;  /* 0x00000400000a9882 */ /* 0x000fe20000000000 */
[----:B------:R-:W-:Y:S01]  /*0510*/  VOTEU.ALL UP2, P1 ;  /* 0x00000000003f7886 */ /* 0x000fe20000840000 */
[----:B------:R-:W-:Y:S01]  /*0520*/  VOTEU.ALL UP3, P1 ;  /* 0x00000000003f7886 */ /* 0x000fe20000860000 */
[----:B------:R-:W-:Y:S01]  /*0530*/  VOTEU.ALL UP4, P1 ;  /* 0x00000000003f7886 */ /* 0x000fe20000880000 */
[----:B------:R-:W5:Y:S01]  /*0540*/  @!UP1 S2UR UR11, SR_CgaCtaId ;  /* 0x00000000000b99c3 */ /* 0x000f620000008800 */
[----:B------:R-:W-:Y:S01]  /*0550*/  VOTEU.ALL UP5, P1 ;  /* 0x00000000003f7886 */ /* 0x000fe200008a0000 */
[----:B------:R-:W-:Y:S01]  /*0560*/  ISETP.NE.AND P1, PT, RZ, UR15, PT ;  /* 0x0000000fff007c0c */ /* 0x000fe2000bf25270 */
[----:B-1----:R-:W-:-:S02]  /*0570*/  @!UP0 ULEA UR9, UR7, UR6, 0x18 ;  /* 0x0000000607098291 */ /* 0x002fc4000f8ec03f */
[----:B------:R-:W-:-:S04]  /*0580*/  @!UP1 UIADD3 UR6, -UR12, 0x100000, URZ ;  /* 0x001000000c069890 */ /* 0x000fc8000fffe13f */
[----:B------:R-:W-:Y:S02]  /*0590*/  @!UP1 USHF.L.U32 UR7, UR6, 0xb, URZ ;  /* 0x0000000b06079899 */ /* 0x000fe4000800063f */
[----:B------:R-:W-:Y:S01]  /*05a0*/  @!UP1 USHF.L.U32 UR6, UR6, 0x1, URZ ;  /* 0x0000000106069899 */ /* 0x000fe2000800063f */
[----:B------:R-:W-:Y:S01]  /*05b0*/  VOTEU.ALL UP0, P0 ;  /* 0x00000000003f7886 */ /* 0x000fe20000000000 */
[----:B-----5:R-:W-:Y:S01]  /*05c0*/  @!UP1 ULEA UR10, UR11, UR10, 0x18 ;  /* 0x0000000a0b0a9291 */ /* 0x020fe2000f8ec03f */
[----:B------:R-:W-:Y:S01]  /*05d0*/  VOTEU.ALL UP1, P0 ;  /* 0x00000000003f7886 */ /* 0x000fe20000020000 */
[----:B------:R-:W1:Y:S02]  /*05e0*/  FENCE.VIEW.ASYNC.S ;  /* 0x00000000000073c6 */ /* 0x000e640000000000 */
[----:B-1----:R-:W2:Y:S02]  /*05f0*/  @!UP0 SYNCS.EXCH.64 URZ, [UR9+0x70], UR4 ;  /* 0x00007004093f85b2 */ /* 0x002ea40008000100 */
[----:B------:R1:W2:Y:S01]  /*0600*/  @!UP1 SYNCS.EXCH.64 URZ, [UR9+0x78], UR4 ;  /* 0x00007804093f95b2 */ /* 0x0002a20008000100 */
[----:B------:R-:W-:Y:S01]  /*0610*/  NOP ;  /* 0x0000000000007918 */ /* 0x000fe20000000000 */
[----:B-1----:R-:W-:-:S02]  /*0620*/  ULDC.64 UR4, c[0x0][0x598] ;  /* 0x0001660000047ab9 */ /* 0x002fc40000000a00 */
[----:B------:R-:W-:Y:S02]  /*0630*/  ISETP.NE.U32.AND P0, PT, RZ, UR4, PT ;  /* 0x00000004ff007c0c */ /* 0x000fe4000bf05070 */
[----:B------:R1:W2:Y:S02]  /*0640*/  @!UP2 SYNCS.EXCH.64 URZ, [UR10+0x50], UR6 ;  /* 0x000050060a3fa5b2 */ /* 0x0002a40008000100 */
[----:B------:R-:W-:Y:S01]  /*0650*/  ISETP.NE.AND.EX P0, PT, RZ, UR5, PT, P0 ;  /* 0x00000005ff007c0c */ /* 0x000fe2000bf05300 */
[----:B------:R1:W2:Y:S01]  /*0660*/  @!UP3 SYNCS.EXCH.64 URZ, [UR10+0x58], UR6 ;  /* 0x000058060a3fb5b2 */ /* 0x0002a20008000100 */
[----:B------:R1:W2:Y:S01]  /*0670*/  @!UP4 SYNCS.EXCH.64 URZ, [UR10+0x60], UR6 ;  /* 0x000060060a3fc5b2 */ /* 0x0002a20008000100 */
[----:B------:R1:W2:Y:S01]  /*0680*/  @!UP5 SYNCS.EXCH.64 URZ, [UR10+0x68], UR6 ;  /* 0x000068060a3fd5b2 */ /* 0x0002a20008000100 */
[----:B------:R-:W-:Y:S01]  /*0690*/  NOP ;  /* 0x0000000000007918 */ /* 0x000fe20000000000 */
[----:B--234-:R-:W-:Y:S08]  /*06a0*/  BAR.SYNC.DEFER_BLOCKING 0x0 ;  /* 0x0000000000007b1d */ /* 0x01cff00000010000 */
[----:B01----:R-:W-:Y:S05]  /*06b0*/  @!P0 BRA `(.L_x_3) ;  /* 0x00000000001c8947 */ /* 0x003fea0003800000 */
[----:B------:R-:W0:Y:S02]  /*06c0*/  LDC.64 R6, c[0x0][0x598] ;  /* 0x00016600ff067b82 */ /* 0x000e240000000a00 */
[----:B0-----:R-:W2:Y:S02]  /*06d0*/  LDG.E.64 R6, desc[UR54][R6.64] ;  /* 0x0000003606067981 */ /* 0x001ea4000c1e1b00 */
[----:B--2---:R-:W-:-:S04]  /*06e0*/  ISETP.NE.U32.AND P0, PT, R6, RZ, PT ;  /* 0x000000ff0600720c */ /* 0x004fc80003f05070 */
[----:B------:R-:W-:-:S13]  /*06f0*/  ISETP.NE.AND.EX P0, PT, R7, RZ, PT, P0 ;  /* 0x000000ff0700720c */ /* 0x000fda0003f05300 */
[----:B------:R-:W-:Y:S05]  /*0700*/  @!P0 BRA `(.L_x_3) ;  /* 0x0000000000088947 */ /* 0x000fea0003800000 */
[----:B------:R1:W5:Y:S01]  /*0710*/  LD.E R22, desc[UR54][R6.64] ;  /* 0x0000003606167980 */ /* 0x000362000c101900 */
[----:B------:R-:W-:Y:S05]  /*0720*/  BRA `(.L_x_4) ;  /* 0x0000000000247947 */ /* 0x000fea0003800000 */
.L_x_3:
[----:B------:R-:W-:Y:S02]  /*0730*/  ULDC.64 UR4, c[0x0][0x588] ;  /* 0x0001620000047ab9 */ /* 0x000fe40000000a00 */
[----:B------:R-:W-:-:S04]  /*0740*/  ISETP.NE.U32.AND P0, PT, RZ, UR4, PT ;  /* 0x00000004ff007c0c */ /* 0x000fc8000bf05070 */
[----:B------:R-:W-:-:S13]  /*0750*/  ISETP.NE.AND.EX P0, PT, RZ, UR5, PT, P0 ;  /* 0x00000005ff007c0c */ /* 0x000fda000bf05300 */
[----:B------:R-:W-:Y:S05]  /*0760*/  @!P0 BRA `(.L_x_5) ;  /* 0x00000000000c8947 */ /* 0x000fea0003800000 */
[----:B------:R-:W0:Y:S02]  /*0770*/  LDC.64 R22, c[0x0][0x588] ;  /* 0x00016200ff167b82 */ /* 0x000e240000000a00 */
[----:B0-----:R0:W5:Y:S01]  /*0780*/  LDG.E R22, desc[UR54][R22.64] ;  /* 0x0000003616167981 */ /* 0x001162000c1e1900 */
[----:B------:R-:W-:Y:S05]  /*0790*/  BRA `(.L_x_4) ;  /* 0x0000000000087947 */ /* 0x000fea0003800000 */
.L_x_5:
[----:B------:R-:W-:Y:S02]  /*07a0*/  ULDC UR4, c[0x0][0x580] ;  /* 0x0001600000047ab9 */ /* 0x000fe40000000800 */
[----:B------:R-:W-:-:S07]  /*07b0*/  IMAD.U32 R22, RZ, RZ, UR4 ;  /* 0x00000004ff167e24 */ /* 0x000fce000f8e00ff */
.L_x_4:
[----:B------:R-:W-:Y:S02]  /*07c0*/  ULDC.64 UR4, c[0x0][0x5a0] ;  /* 0x0001680000047ab9 */ /* 0x000fe40000000a00 */
[----:B------:R-:W-:-:S04]  /*07d0*/  ISETP.NE.U32.AND P0, PT, RZ, UR4, PT ;  /* 0x00000004ff007c0c */ /* 0x000fc8000bf05070 */
[----:B------:R-:W-:-:S13]  /*07e0*/  ISETP.NE.AND.EX P0, PT, RZ, UR5, PT, P0 ;  /* 0x00000005ff007c0c */ /* 0x000fda000bf05300 */
[----:B------:R-:W-:Y:S05]  /*07f0*/  @!P0 BRA `(.L_x_6) ;  /* 0x00000000001c8947 */ /* 0x000fea0003800000 */
[----:B-1----:R-:W1:Y:S02]  /*0800*/  LDC.64 R6, c[0x0][0x5a0] ;  /* 0x00016800ff067b82 */ /* 0x002e640000000a00 */
[----:B-1----:R-:W2:Y:S02]  /*0810*/  LDG.E.64 R6, desc[UR54][R6.64] ;  /* 0x0000003606067981 */ /* 0x002ea4000c1e1b00 */
[----:B--2---:R-:W-:-:S04]  /*0820*/  ISETP.NE.U32.AND P0, PT, R6, RZ, PT ;  /* 0x000000ff0600720c */ /* 0x004fc80003f05070 */
[----:B------:R-:W-:-:S13]  /*0830*/  ISETP.NE.AND.EX P0, PT, R7, RZ, PT, P0 ;  /* 0x000000ff0700720c */ /* 0x000fda0003f05300 */
[----:B------:R-:W-:Y:S05]  /*0840*/  @!P0 BRA `(.L_x_6) ;  /* 0x0000000000088947 */ /* 0x000fea0003800000 */
[----:B0-----:R2:W5:Y:S01]  /*0850*/  LD.E R23, desc[UR54][R6.64] ;  /* 0x0000003606177980 */ /* 0x001562000c101900 */
[----:B------:R-:W-:Y:S05]  /*0860*/  BRA `(.L_x_7) ;  /* 0x0000000000247947 */ /* 0x000fea0003800000 */
.L_x_6:
[----:B------:R-:W-:Y:S02]  /*0870*/  ULDC.64 UR4, c[0x0][0x590] ;  /* 0x0001640000047ab9 */ /* 0x000fe40000000a00 */
[----:B------:R-:W-:-:S04]  /*0880*/  ISETP.NE.U32.AND P0, PT, RZ, UR4, PT ;  /* 0x00000004ff007c0c */ /* 0x000fc8000bf05070 */
[----:B------:R-:W-:-:S13]  /*0890*/  ISETP.NE.AND.EX P0, PT, RZ, UR5, PT, P0 ;  /* 0x00000005ff007c0c */ /* 0x000fda000bf05300 */
[----:B------:R-:W-:Y:S05]  /*08a0*/  @!P0 BRA `(.L_x_8) ;  /* 0x00000000000c8947 */ /* 0x000fea0003800000 */
[----:B-1----:R-:W0:Y:S02]  /*08b0*/  LDC.64 R6, c[0x0][0x590] ;  /* 0x00016400ff067b82 */ /* 0x002e240000000a00 */
[----:B0-----:R0:W5:Y:S01]  /*08c0*/  LDG.E R23, desc[UR54][R6.64] ;  /* 0x0000003606177981 */ /* 0x001162000c1e1900 */
[----:B------:R-:W-:Y:S05]  /*08d0*/  BRA `(.L_x_7) ;  /* 0x0000000000087947 */ /* 0x000fea0003800000 */
.L_x_8:
[----:B------:R-:W-:Y:S02]  /*08e0*/  ULDC UR4, c[0x0][0x584] ;  /* 0x0001610000047ab9 */ /* 0x000fe40000000800 */
[----:B0-----:R-:W-:-:S07]  /*08f0*/  IMAD.U32 R23, RZ, RZ, UR4 ;  /* 0x00000004ff177e24 */ /* 0x001fce000f8e00ff */
.L_x_7:
[----:B------:R-:W3:Y:S01]  /*0900*/  S2UR UR10, SR_CTAID.Y ;  /* 0x00000000000a79c3 */ /* 0x000ee20000002600 */
[----:B------:R-:W-:Y:S01]  /*0910*/  ULDC UR5, c[0x0][0x65c] ;  /* 0x0001970000057ab9 */ /* 0x000fe20000000800 */
[----:B------:R-:W-:Y:S01]  /*0920*/  UISETP.NE.AND UP0, UPT, UR15, 0x2, UPT ;  /* 0x000000020f00788c */ /* 0x000fe2000bf05270 */
[----:B------:R-:W-:Y:S01]  /*0930*/  IMAD.MOV.U32 R18, RZ, RZ, -0x1 ;  /* 0xffffffffff127424 */ /* 0x000fe200078e00ff */
[----:B------:R-:W-:Y:S01]  /*0940*/  UISETP.NE.AND UP2, UPT, UR5, 0x1, UPT ;  /* 0x000000010500788c */ /* 0x000fe2000bf45270 */
[----:B------:R-:W-:Y:S02]  /*0950*/  IMAD.MOV.U32 R2, RZ, RZ, -0x1 ;  /* 0xffffffffff027424 */ /* 0x000fe400078e00ff */
[----:B------:R-:W-:Y:S01]  /*0960*/  IMAD.MOV.U32 R19, RZ, RZ, -0x1 ;  /* 0xffffffffff137424 */ /* 0x000fe200078e00ff */
[----:B------:R-:W4:Y:S01]  /*0970*/  S2UR UR4, SR_CTAID.X ;  /* 0x00000000000479c3 */ /* 0x000f220000002500 */
[----:B------:R-:W-:-:S06]  /*0980*/  UP2UR UR38, UPR, URZ, 0x4 ;  /* 0x000000043f267883 */ /* 0x000fcc0008000000 */
[----:B------:R-:W-:Y:S01]  /*0990*/  @UP2 ULDC UR12, c[0x0][0x10] ;  /* 0x00000400000c2ab9 */ /* 0x000fe20000000800 */
[----:B------:R-:W-:Y:S01]  /*09a0*/  @UP2 UMOV UR7, URZ ;  /* 0x0000003f00072c82 */ /* 0x000fe20008000000 */
[----:B------:R-:W-:Y:S01]  /*09b0*/  @UP2 UMOV UR5, URZ ;  /* 0x0000003f00052c82 */ /* 0x000fe20008000000 */
[----:B012---:R-:W0:Y:S01]  /*09c0*/  LDC.64 R6, c[0x0][0x650] ;  /* 0x00019400ff067b82 */ /* 0x007e220000000a00 */
[----:B---3--:R-:W-:Y:S02]  /*09d0*/  @UP2 UMOV UR9, UR10 ;  /* 0x0000000a00092c82 */ /* 0x008fe40008000000 */
[----:B------:R-:W-:Y:S01]  /*09e0*/  @UP2 UMOV UR6, UR9 ;  /* 0x0000000900062c82 */ /* 0x000fe20008000000 */
[----:B------:R-:W-:Y:S01]  /*09f0*/  @!UP2 UMOV UR9, UR10 ;  /* 0x0000000a0009ac82 */ /* 0x000fe20008000000 */
[----:B----4-:R-:W-:-:S03]  /*0a00*/  @UP2 UIMAD.WIDE.U32 UR12, UR4, UR12, UR6 ;  /* 0x0000000c040c22a5 */ /* 0x010fc6000f8e0006 */
[----:B------:R-:W-:Y:S01]  /*0a10*/  @!UP2 ULDC UR6, c[0x0][0xc] ;  /* 0x000003000006aab9 */ /* 0x000fe20000000800 */
[----:B------:R-:W-:Y:S01]  /*0a20*/  @UP2 UIADD3 UR14, UR13, UR5, URZ ;  /* 0x000000050d0e2290 */ /* 0x000fe2000fffe03f */
[----:B------:R-:W-:Y:S02]  /*0a30*/  ULDC UR10, c[0x0][0xc] ;  /* 0x00000300000a7ab9 */ /* 0x000fe40000000800 */
[----:B------:R-:W-:Y:S01]  /*0a40*/  UMOV UR5, URZ ;  /* 0x0000003f00057c82 */ /* 0x000fe20008000000 */
[----:B------:R-:W-:Y:S01]  /*0a50*/  ULDC UR11, c[0x0][0x10] ;  /* 0x00000400000b7ab9 */ /* 0x000fe20000000800 */
[----:B------:R-:W-:Y:S02]  /*0a60*/  @!UP2 UIMAD.WIDE.U32 UR6, UR6, UR9, UR4 ;  /* 0x000000090606a2a5 */ /* 0x000fe4000f8e0004 */
[----:B------:R-:W-:Y:S01]  /*0a70*/  UIMAD.WIDE.U32 UR10, UR10, UR11, URZ ;  /* 0x0000000b0a0a72a5 */ /* 0x000fe2000f8e003f */
[----:B------:R-:W-:-:S03]  /*0a80*/  ULDC UR13, c[0x0][0x14] ;  /* 0x00000500000d7ab9 */ /* 0x000fc60000000800 */
[----:B------:R-:W-:Y:S02]  /*0a90*/  UIMAD.WIDE.U32 UR52, UR10, UR13, URZ ;  /* 0x0000000d0a3472a5 */ /* 0x000fe4000f8e003f */
[----:B------:R-:W-:Y:S01]  /*0aa0*/  UIMAD UR39, UR11, UR13, URZ ;  /* 0x0000000d0b2772a4 */ /* 0x000fe2000f8e023f */
[----:B------:R-:W-:Y:S01]  /*0ab0*/  @!UP2 UMOV UR12, UR6 ;  /* 0x00000006000cac82 */ /* 0x000fe20008000000 */
[----:B------:R-:W-:Y:S02]  /*0ac0*/  @!UP2 UMOV UR14, UR7 ;  /* 0x00000007000eac82 */ /* 0x000fe40008000000 */
[----:B------:R-:W-:Y:S02]  /*0ad0*/  UIADD3 UR39, UR53, UR39, URZ ;  /* 0x0000002735277290 */ /* 0x000fe4000fffe03f */
[----:B------:R-:W-:-:S04]  /*0ae0*/  UIADD3 UR6, UP1, UR12, UR52, URZ ;  /* 0x000000340c067290 */ /* 0x000fc8000ff3e03f */
[----:B------:R-:W-:Y:S02]  /*0af0*/  UIADD3.X UR7, UR14, UR39, URZ, UP1, !UPT ;  /* 0x000000270e077290 */ /* 0x000fe40008ffe43f */
[----:B------:R-:W-:Y:S02]  /*0b00*/  USEL UR6, UR6, UR12, !UP0 ;  /* 0x0000000c06067287 */ /* 0x000fe4000c000000 */
[----:B------:R-:W-:-:S04]  /*0b10*/  USEL UR7, UR7, UR14, !UP0 ;  /* 0x0000000e07077287 */ /* 0x000fc8000c000000 */
[----:B0-----:R-:W-:Y:S01]  /*0b20*/  ISETP.LE.U32.AND P0, PT, R6, UR6, PT ;  /* 0x0000000606007c0c */ /* 0x001fe2000bf03070 */
[----:B------:R-:W-:Y:S02]  /*0b30*/  IMAD.U32 R16, RZ, RZ, UR6 ;  /* 0x00000006ff107e24 */ /* 0x000fe4000f8e00ff */
[----:B------:R-:W-:Y:S02]  /*0b40*/  IMAD.U32 R0, RZ, RZ, UR7 ;  /* 0x00000007ff007e24 */ /* 0x000fe4000f8e00ff */
[----:B------:R-:W-:-:S03]  /*0b50*/  IMAD.U32 R17, RZ, RZ, UR7 ;  /* 0x00000007ff117e24 */ /* 0x000fc6000f8e00ff */
[----:B------:R-:W-:Y:S02]  /*0b60*/  ISETP.GE.U32.AND.EX P0, PT, R0, R7, PT, P0 ;  /* 0x000000070000720c */ /* 0x000fe40003f06100 */
[----:B------:R-:W-:-:S11]  /*0b70*/  PRMT R0, RZ, 0x7610, R0 ;  /* 0x00007610ff007816 */ /* 0x000fd60000000000 */
[----:B------:R-:W-:Y:S05]  /*0b80*/  @P0 BRA `(.L_x_9) ;  /* 0x00000004008c0947 */ /* 0x000fea0003800000 */
[----:B------:R-:W-:Y:S01]  /*0b90*/  I2FP.F32.U32 R0, UR4 ;  /* 0x0000000400007c45 */ /* 0x000fe20008201000 */
[----:B------:R-:W-:Y:S01]  /*0ba0*/  ULDC.64 UR16, c[0x0][0x628] ;  /* 0x00018a0000107ab9 */ /* 0x000fe20000000a00 */
[----:B------:R-:W-:Y:S01]  /*0bb0*/  ULDC UR6, c[0x0][0x150] ;  /* 0x0000540000067ab9 */ /* 0x000fe20000000800 */
[----:B------:R-:W-:Y:S01]  /*0bc0*/  ISETP.NE.U32.AND P0, PT, RZ, UR16, PT ;  /* 0x00000010ff007c0c */ /* 0x000fe2000bf05070 */
[----:B------:R-:W-:Y:S01]  /*0bd0*/  ULDC UR15, c[0x0][0x630] ;  /* 0x00018c00000f7ab9 */ /* 0x000fe20000000800 */
[----:B------:R-:W-:Y:S01]  /*0be0*/  FMUL R0, R0, UR6 ;  /* 0x0000000600007c20 */ /* 0x000fe20008400000 */
[----:B------:R-:W-:Y:S01]  /*0bf0*/  R2UR UR19, R16 ;  /* 0x00000000101372ca */ /* 0x000fe200000e0000 */
[----:B------:R-:W-:Y:S01]  /*0c00*/  ULDC UR21, c[0x0][0x154] ;  /* 0x0000550000157ab9 */ /* 0x000fe20000000800 */
[----:B------:R-:W-:Y:S01]  /*0c10*/  ISETP.NE.AND.EX P0, PT, RZ, UR17, PT, P0 ;  /* 0x00000011ff007c0c */ /* 0x000fe2000bf05300 */
[----:B------:R0:W1:Y:S01]  /*0c20*/  F2I.U32.TRUNC.NTZ R2, R0 ;  /* 0x0000000000027305 */ /* 0x000062000020f000 */
[----:B------:R-:W-:-:S02]  /*0c30*/  R2UR UR20, R17 ;  /* 0x00000000111472ca */ /* 0x000fc400000e0000 */
[----:B------:R-:W-:Y:S02]  /*0c40*/  R2UR UR6, R16 ;  /* 0x00000000100672ca */ /* 0x000fe400000e0000 */
[----:B------:R-:W-:-:S07]  /*0c50*/  R2UR UR7, R17 ;  /* 0x00000000110772ca */ /* 0x000fce00000e0000 */
[----:B0-----:R-:W-:Y:S08]  /*0c60*/  @!P0 BRA `(.L_x_10) ;  /* 0x0000000000308947 */ /* 0x001ff00003800000 */
[----:B------:R-:W-:Y:S01]  /*0c70*/  R2UR UR6, R16 ;  /* 0x00000000100672ca */ /* 0x000fe200000e0000 */
[----:B------:R-:W-:Y:S01]  /*0c80*/  ULDC UR12, c[0x0][0x634] ;  /* 0x00018d00000c7ab9 */ /* 0x000fe20000000800 */
[----:B------:R-:W-:-:S11]  /*0c90*/  R2UR UR14, R17 ;  /* 0x00000000110e72ca */ /* 0x000fd600000e0000 */
[----:B------:R-:W-:-:S04]  /*0ca0*/  UIADD3 UR12, UP1, UR6, UR12, URZ ;  /* 0x0000000c060c7290 */ /* 0x000fc8000ff3e03f */
[----:B------:R-:W-:-:S04]  /*0cb0*/  UIADD3.X UR14, URZ, UR14, URZ, UP1, !UPT ;  /* 0x0000000e3f0e7290 */ /* 0x000fc80008ffe43f */
[----:B------:R-:W-:-:S04]  /*0cc0*/  UIMAD.WIDE.U32 UR6, UR14, UR16, URZ ;  /* 0x000000100e0672a5 */ /* 0x000fc8000f8e003f */
[----:B------:R-:W-:Y:S02]  /*0cd0*/  UIMAD.WIDE.U32 UR10, UP1, UR12, UR17, UR6 ;  /* 0x000000110c0a72a5 */ /* 0x000fe4000f820006 */
[----:B------:R-:W-:Y:S02]  /*0ce0*/  UIMAD.WIDE.U32 UR6, UR12, UR16, URZ ;  /* 0x000000100c0672a5 */ /* 0x000fe4000f8e003f */
[----:B------:R-:W-:Y:S02]  /*0cf0*/  UIADD3.X UR13, URZ, URZ, URZ, UP1, !UPT ;  /* 0x0000003f3f0d7290 */ /* 0x000fe40008ffe43f */
[----:B------:R-:W-:Y:S01]  /*0d00*/  UIADD3 URZ, UP1, UR7, UR10, URZ ;  /* 0x0000000a073f7290 */ /* 0x000fe2000ff3e03f */
[----:B------:R-:W-:-:S03]  /*0d10*/  UMOV UR12, UR11 ;  /* 0x0000000b000c7c82 */ /* 0x000fc60008000000 */
[----:B------:R-:W-:-:S12]  /*0d20*/  UIMAD.WIDE.U32.X UR6, UR14, UR17, UR12, UP1 ;  /* 0x000000110e0672a5 */ /* 0x000fd800088e040c */
.L_x_10:
[----:B------:R-:W-:Y:S01]  /*0d30*/  USHF.R.U64 UR5, UR6, UR15, UR7 ;  /* 0x0000000f06057299 */ /* 0x000fe20008001207 */
[----:B------:R-:W-:Y:S01]  /*0d40*/  I2FP.F32.U32 R0, UR9 ;  /* 0x0000000900007c45 */ /* 0x000fe20008201000 */
[----:B------:R-:W-:Y:S01]  /*0d50*/  USHF.R.U32.HI UR6, URZ, UR15, UR7 ;  /* 0x0000000f3f067299 */ /* 0x000fe20008011607 */
[----:B-1----:R-:W-:Y:S01]  /*0d60*/  R2UR UR14, R2 ;  /* 0x00000000020e72ca */ /* 0x002fe200000e0000 */
[----:B------:R-:W-:Y:S02]  /*0d70*/  UIADD3 UR17, UP1, URZ, -UR5, URZ ;  /* 0x800000053f117290 */ /* 0x000fe4000ff3e03f */
[----:B------:R-:W-:Y:S01]  /*0d80*/  FMUL R0, R0, UR21 ;  /* 0x0000001500007c20 */ /* 0x000fe20008400000 */
[----:B------:R-:W-:Y:S01]  /*0d90*/  ULDC.64 UR10, c[0x0][0x620] ;  /* 0x00018800000a7ab9 */ /* 0x000fe20000000a00 */
[----:B------:R-:W-:Y:S01]  /*0da0*/  UIADD3.X UR6, URZ, ~UR6, URZ, UP1, !UPT ;  /* 0x800000063f067290 */ /* 0x000fe20008ffe43f */
[----:B------:R-:W-:Y:S01]  /*0db0*/  UMOV UR12, UR19 ;  /* 0x00000013000c7c82 */ /* 0x000fe20008000000 */
[----:B------:R-:W-:-:S02]  /*0dc0*/  UMOV UR13, UR20 ;  /* 0x00000014000d7c82 */ /* 0x000fc40008000000 */
[----:B------:R-:W-:Y:S01]  /*0dd0*/  UIMAD UR6, UR6, UR10, URZ ;  /* 0x0000000a060672a4 */ /* 0x000fe2000f8e023f */
[----:B------:R-:W0:Y:S01]  /*0de0*/  F2I.U32.TRUNC.NTZ R0, R0 ;  /* 0x0000000000007305 */ /* 0x000e22000020f000 */
[----:B------:R-:W-:Y:S02]  /*0df0*/  UIMAD.WIDE.U32 UR12, UR17, UR10, UR12 ;  /* 0x0000000a110c72a5 */ /* 0x000fe4000f8e000c */
[----:B------:R-:W-:Y:S01]  /*0e00*/  UIMAD UR17, UR17, UR11, UR6 ;  /* 0x0000000b111172a4 */ /* 0x000fe2000f8e0206 */
[----:B------:R-:W-:Y:S01]  /*0e10*/  ULDC UR24, c[0x0][0x658] ;  /* 0x0001960000187ab9 */ /* 0x000fe20000000800 */
[----:B------:R-:W-:Y:S02]  /*0e20*/  UMOV UR22, 0xffffffff ;  /* 0xffffffff00167882 */ /* 0x000fe40000000000 */
[----:B------:R-:W-:Y:S01]  /*0e30*/  UIADD3 UR17, UR13, UR17, URZ ;  /* 0x000000110d117290 */ /* 0x000fe2000fffe03f */
[----:B------:R-:W-:Y:S01]  /*0e40*/  ULDC UR19, c[0x0][0x618] ;  /* 0x0001860000137ab9 */ /* 0x000fe20000000800 */
[----:B------:R-:W-:Y:S01]  /*0e50*/  ULDC.64 UR6, c[0x0][0x640] ;  /* 0x0001900000067ab9 */ /* 0x000fe20000000a00 */
[----:B------:R-:W-:Y:S01]  /*0e60*/  USHF.L.U32 UR13, UR22, UR24, URZ ;  /* 0x00000018160d7299 */ /* 0x000fe2000800063f */
[----:B------:R-:W-:Y:S01]  /*0e70*/  ISETP.NE.U32.AND P0, PT, RZ, UR6, PT ;  /* 0x00000006ff007c0c */ /* 0x000fe2000bf05070 */
[----:B------:R-:W-:-:S02]  /*0e80*/  USHF.R.U64 UR22, UR12, UR19, UR17 ;  /* 0x000000130c167299 */ /* 0x000fc40008001211 */
[----:B------:R-:W-:Y:S01]  /*0e90*/  USHF.R.U32.HI UR12, URZ, UR19, UR17 ;  /* 0x000000133f0c7299 */ /* 0x000fe20008011611 */
[----:B0-----:R-:W-:Y:S01]  /*0ea0*/  R2UR UR16, R0 ;  /* 0x00000000001072ca */ /* 0x001fe200000e0000 */
[----:B------:R-:W-:Y:S01]  /*0eb0*/  ULDC UR21, c[0x0][0x608] ;  /* 0x0001820000157ab9 */ /* 0x000fe20000000800 */
[----:B------:R-:W-:Y:S01]  /*0ec0*/  ISETP.NE.AND.EX P0, PT, RZ, UR7, PT, P0 ;  /* 0x00000007ff007c0c */ /* 0x000fe2000bf05300 */
[----:B------:R-:W-:Y:S02]  /*0ed0*/  USHF.R.U64 UR26, UR22, UR21, UR12 ;  /* 0x00000015161a7299 */ /* 0x000fe4000800120c */
[----:B------:R-:W-:Y:S01]  /*0ee0*/  USHF.R.U32.HI UR12, URZ, UR21, UR12 ;  /* 0x000000153f0c7299 */ /* 0x000fe2000801160c */
[----:B------:R-:W-:Y:S01]  /*0ef0*/  UMOV UR20, 0x1 ;  /* 0x0000000100147882 */ /* 0x000fe20000000000 */
[----:B------:R-:W-:Y:S02]  /*0f00*/  UIADD3 UR14, -UR14, URZ, URZ ;  /* 0x0000003f0e0e7290 */ /* 0x000fe4000fffe13f */
[----:B------:R-:W-:-:S02]  /*0f10*/  USHF.R.U64 UR27, UR26, UR24, UR12 ;  /* 0x000000181a1b7299 */ /* 0x000fc4000800120c */
[----:B------:R-:W-:Y:S01]  /*0f20*/  USHF.L.U32 UR19, UR20, UR24, URZ ;  /* 0x0000001814137299 */ /* 0x000fe2000800063f */
[----:B------:R-:W-:Y:S01]  /*0f30*/  ULDC UR15, c[0x0][0x144] ;  /* 0x00005100000f7ab9 */ /* 0x000fe20000000800 */
[----:B------:R-:W-:Y:S01]  /*0f40*/  ULDC UR10, c[0x0][0x600] ;  /* 0x00018000000a7ab9 */ /* 0x000fe20000000800 */
[----:B------:R-:W-:Y:S02]  /*0f50*/  ULOP3.LUT UR20, URZ, UR13, URZ, 0x33, !UPT ;  /* 0x0000000d3f147292 */ /* 0x000fe4000f8e333f */
[----:B------:R-:W-:Y:S02]  /*0f60*/  USHF.R.U32.HI UR13, URZ, UR24, UR12 ;  /* 0x000000183f0d7299 */ /* 0x000fe4000801160c */
[----:B------:R-:W-:Y:S02]  /*0f70*/  UIADD3 UR11, UR10, -0x1, URZ ;  /* 0xffffffff0a0b7890 */ /* 0x000fe4000fffe03f */
[----:B------:R-:W-:Y:S02]  /*0f80*/  UIADD3 UR23, -UR16, URZ, URZ ;  /* 0x0000003f10177290 */ /* 0x000fe4000fffe13f */
[----:B------:R-:W-:Y:S01]  /*0f90*/  UIMAD UR4, UR15, UR14, UR4 ;  /* 0x0000000e0f0472a4 */ /* 0x000fe2000f8e0204 */
[----:B------:R-:W-:Y:S01]  /*0fa0*/  ULDC UR28, c[0x0][0x148] ;  /* 0x00005200001c7ab9 */ /* 0x000fe20000000800 */
[----:B------:R-:W-:Y:S01]  /*0fb0*/  ULDC UR24, c[0x0][0x648] ;  /* 0x0001920000187ab9 */ /* 0x000fe20000000800 */
[----:B------:R-:W-:Y:S01]  /*0fc0*/  ULDC UR25, c[0x0][0x638] ;  /* 0x00018e0000197ab9 */ /* 0x000fe20000000800 */
[----:B------:R-:W-:Y:S01]  /*0fd0*/  UMOV UR12, UR27 ;  /* 0x0000001b000c7c82 */ /* 0x000fe20008000000 */
[----:B------:R-:W-:Y:S07]  /*0fe0*/  @!P0 BRA `(.L_x_11) ;  /* 0x0000000000308947 */ /* 0x000fee0003800000 */
[----:B------:R-:W-:Y:S02]  /*0ff0*/  ULDC UR16, c[0x0][0x64c] ;  /* 0x0001930000107ab9 */ /* 0x000fe40000000800 */
        /* <DEDUP_REMOVED lines=8> */
[----:B------:R-:W-:-:S07]  /*1080*/  UIMAD.WIDE.U32.X UR6, UR21, UR7, UR16, UP1 ;  /* 0x00000007150672a5 */ /* 0x000fce00088e0410 */
[----:B------:R-:W-:Y:S01]  /*1090*/  UMOV UR12, UR6 ;  /* 0x00000006000c7c82 */ /* 0x000fe20008000000 */
[----:B------:R-:W-:-:S05]  /*10a0*/  UMOV UR13, UR7 ;  /* 0x00000007000d7c82 */ /* 0x000fca0008000000 */
.L_x_11:
[----:B------:R-:W-:Y:S01]  /*10b0*/  UISETP.NE.AND UP1, UPT, UR38, URZ, UPT ;  /* 0x0000003f2600728c */ /* 0x000fe2000bf25270 */
[----:B------:R-:W-:Y:S01]  /*10c0*/  IMAD.MOV.U32 R0, RZ, RZ, 0x1 ;  /* 0x00000001ff007424 */ /* 0x000fe200078e00ff */
[----:B------:R-:W-:Y:S01]  /*10d0*/  USHF.R.U64 UR6, UR12, UR24, UR13 ;  /* 0x000000180c067299 */ /* 0x000fe2000800120d */
[----:B------:R-:W-:Y:S01]  /*10e0*/  IMAD.U32 R19, RZ, RZ, UR5 ;  /* 0x00000005ff137e24 */ /* 0x000fe2000f8e00ff */
[----:B------:R-:W-:Y:S02]  /*10f0*/  ULOP3.LUT UR20, UR26, UR20, URZ, 0xc0, !UPT ;  /* 0x000000141a147292 */ /* 0x000fe4000f8ec03f */
[----:B------:R-:W-:Y:S02]  /*1100*/  UIADD3 UR7, -UR6, URZ, URZ ;  /* 0x0000003f06077290 */ /* 0x000fe4000fffe13f */
[----:B------:R-:W-:Y:S02]  /*1110*/  UIMAD UR19, UR19, UR6, UR20 ;  /* 0x00000006131372a4 */ /* 0x000fe4000f8e0214 */
[----:B------:R-:W-:-:S02]  /*1120*/  ULOP3.LUT UR11, UR22, UR11, URZ, 0xc0, !UPT ;  /* 0x0000000b160b7292 */ /* 0x000fc4000f8ec03f */
[----:B------:R-:W-:Y:S02]  /*1130*/  @UP1 UIMAD UR4, UR28, UR23, UR9 ;  /* 0x000000171c0412a4 */ /* 0x000fe4000f8e0209 */
[----:B------:R-:W-:-:S03]  /*1140*/  UIMAD UR6, UR7, UR25, UR27 ;  /* 0x00000019070672a4 */ /* 0x000fc6000f8e021b */
[----:B------:R-:W-:Y:S01]  /*1150*/  ULDC UR7, c[0x0][0x610] ;  /* 0x0001840000077ab9 */ /* 0x000fe20000000800 */
[----:B------:R-:W-:Y:S02]  /*1160*/  UIMAD UR6, UR6, UR10, UR11 ;  /* 0x0000000a060672a4 */ /* 0x000fe4000f8e020b */
[----:B------:R-:W-:-:S04]  /*1170*/  UIMAD UR4, UR19, UR7, UR4 ;  /* 0x00000007130472a4 */ /* 0x000fc8000f8e0204 */
[----:B------:R-:W-:Y:S02]  /*1180*/  USEL UR7, UR6, UR4, !UP1 ;  /* 0x0000000406077287 */ /* 0x000fe4000c800000 */
[----:B------:R-:W-:-:S04]  /*1190*/  USEL UR4, UR4, UR6, !UP1 ;  /* 0x0000000604047287 */ /* 0x000fc8000c800000 */
[----:B------:R-:W-:Y:S02]  /*11a0*/  IMAD.U32 R2, RZ, RZ, UR7 ;  /* 0x00000007ff027e24 */ /* 0x000fe4000f8e00ff */
[----:B------:R-:W-:-:S07]  /*11b0*/  IMAD.U32 R18, RZ, RZ, UR4 ;  /* 0x00000004ff127e24 */ /* 0x000fce000f8e00ff */
.L_x_9:
[----:B------:R-:W-:Y:S02]  /*11c0*/  ULDC UR4, c[0x0][0x28c] ;  /* 0x0000a30000047ab9 */ /* 0x000fe40000000800 */
[----:B------:R-:W-:-:S04]  /*11d0*/  UIADD3 UR4, UR4, 0x3f, URZ ;  /* 0x0000003f04047890 */ /* 0x000fc8000fffe03f */
[----:B------:R-:W-:-:S04]  /*11e0*/  USHF.R.S32.HI UR5, URZ, 0x1f, UR4 ;  /* 0x0000001f3f057899 */ /* 0x000fc80008011404 */
[----:B------:R-:W-:-:S04]  /*11f0*/  ULEA.HI UR5, UR5, UR4, URZ, 0x6 ;  /* 0x0000000405057291 */ /* 0x000fc8000f8f303f */
[----:B------:R-:W-:Y:S01]  /*1200*/  USHF.R.S32.HI UR37, URZ, 0x6, UR5 ;  /* 0x000000063f257899 */ /* 0x000fe20008011405 */
[----:B------:R-:W-:Y:S11]  /*1210*/  @!P1 BRA `(.L_x_12) ;  /* 0x0000005800809947 */ /* 0x000ff60003800000 */
[----:B------:R-:W-:-:S06]  /*1220*/  UISETP.GT.U32.AND UP1, UPT, UR18, 0x1, UPT ;  /* 0x000000011200788c */ /* 0x000fcc000bf24070 */
[----:B------:R-:W-:-:S13]  /*1230*/  PLOP3.LUT P0, PT, PT, PT, UP1, 0x80, 0x0 ;  /* 0x000000000000781c */ /* 0x000fda0003f0f018 */
[----:B------:R-:W-:Y:S05]  /*1240*/  @P0 EXIT ;  /* 0x000000000000094d */ /* 0x000fea0003800000 */
.L_x_13:
[----:B------:R-:W-:-:S08]  /*1250*/  NOP ;  /* 0x0000000000007918 */ /* 0x000fd00000000000 */
[----:B------:R-:W0:Y:S02]  /*1260*/  USETMAXREG.TRY_ALLOC.CTAPOOL UP1, 0xe8 ;  /* 0x000000e8000079c8 */ /* 0x000e240008020600 */
[----:B0-----:R-:W-:-:S13]  /*1270*/  PLOP3.LUT P0, PT, PT, PT, UP1, 0x80, 0x0 ;  /* 0x000000000000781c */ /* 0x001fda0003f0f018 */
[----:B------:R-:W-:Y:S05]  /*1280*/  @!P0 BRA `(.L_x_13) ;  /* 0xfffffffc00f08947 */ /* 0x000fea000383ffff */
[----:B------:R-:W-:-:S13]  /*1290*/  LOP3.LUT P0, RZ, R0, 0xff, RZ, 0xc0, !PT ;  /* 0x000000ff00ff7812 */ /* 0x000fda000780c0ff */
[----:B------:R-:W-:Y:S05]  /*12a0*/  @!P0 EXIT ;  /* 0x000000000000894d */ /* 0x000fea0003800000 */
[----:B------:R-:W-:Y:S01]  /*12b0*/  SHF.R.S32.HI R0, RZ, 0x1f, R3 ;  /* 0x0000001fff007819 */ /* 0x000fe20000011403 */
[----:B------:R-:W0:Y:S01]  /*12c0*/  S2UR UR5, SR_CgaCtaId ;  /* 0x00000000000579c3 */ /* 0x000e220000008800 */
[----:B------:R-:W-:Y:S01]  /*12d0*/  UMOV UR42, 0x400 ;  /* 0x00000400002a7882 */ /* 0x000fe20000000000 */
[----:B------:R-:W-:Y:S01]  /*12e0*/  USHF.R.U32.HI UR4, URZ, 0x2, UR37 ;  /* 0x000000023f047899 */ /* 0x000fe20008011625 */
[CC--:B------:R-:W-:Y:S01]  /*12f0*/  LEA.HI R4, R0.reuse, R3.reuse, RZ, 0x2 ;  /* 0x0000000300047211 */ /* 0x0c0fe200078f10ff */
[----:B------:R-:W-:Y:S01]  /*1300*/  ULOP3.LUT UR45, UR37, 0x3, URZ, 0xc0, !UPT ;  /* 0x00000003252d7892 */ /* 0x000fe2000f8ec03f */
[----:B------:R-:W-:Y:S01]  /*1310*/  LEA.HI R0, R0, R3, RZ, 0x5 ;  /* 0x0000000300007211 */ /* 0x000fe200078f28ff */
[----:B------:R-:W-:Y:S01]  /*1320*/  UISETP.LT.AND UP1, UPT, UR37, 0x1, UPT ;  /* 0x000000012500788c */ /* 0x000fe2000bf21270 */
[--C-:B------:R-:W-:Y:S01]  /*1330*/  SHF.R.S32.HI R88, RZ, 0x2, R4.reuse ;  /* 0x00000002ff587819 */ /* 0x100fe20000011404 */
[----:B------:R-:W1:Y:S01]  /*1340*/  LDC.64 R6, c[0x0][0x5c8] ;  /* 0x00017200ff067b82 */ /* 0x000e620000000a00 */
[----:B------:R-:W-:Y:S01]  /*1350*/  SHF.R.S32.HI R5, RZ, 0x1f, R4 ;  /* 0x0000001fff057819 */ /* 0x000fe20000011404 */
[----:B------:R-:W-:Y:S01]  /*1360*/  ULOP3.LUT UR4, UR4, 0x1, URZ, 0xc0, !UPT ;  /* 0x0000000104047892 */ /* 0x000fe2000f8ec03f */
[----:B------:R-:W-:Y:S01]  /*1370*/  LOP3.LUT R4, R4, 0xfffffffc, RZ, 0xc0, !PT ;  /* 0xfffffffc04047812 */ /* 0x000fe200078ec0ff */
[----:B------:R-:W-:Y:S01]  /*1380*/  ULDC UR44, c[0x0][0x658] ;  /* 0x00019600002c7ab9 */ /* 0x000fe20000000800 */
[----:B------:R-:W-:Y:S01]  /*1390*/  LEA.HI R5, R5, R88, RZ, 0x3 ;  /* 0x0000005805057211 */ /* 0x000fe200078f18ff */
[----:B------:R-:W-:Y:S01]  /*13a0*/  UMOV UR6, 0xffffffff ;  /* 0xffffffff00067882 */ /* 0x000fe20000000000 */
[----:B------:R-:W-:Y:S01]  /*13b0*/  ULDC UR8, c[0x0][0x284] ;  /* 0x0000a10000087ab9 */ /* 0x000fe20000000800 */
[----:B------:R-:W-:Y:S01]  /*13c0*/  IMAD.IADD R4, R3, 0x1, -R4 ;  /* 0x0000000103047824 */ /* 0x000fe200078e0a04 */
[----:B------:R-:W-:Y:S01]  /*13d0*/  LOP3.LUT R5, R5, 0xfffffff8, RZ, 0xc0, !PT ;  /* 0xfffffff805057812 */ /* 0x000fe200078ec0ff */
[----:B------:R-:W-:Y:S01]  /*13e0*/  USEL UR45, UR45, URZ, !UP0 ;  /* 0x0000003f2d2d7287 */ /* 0x000fe2000c000000 */
[----:B------:R-:W-:Y:S01]  /*13f0*/  SHF.R.S32.HI R3, RZ, 0x5, R0 ;  /* 0x00000005ff037819 */ /* 0x000fe20000011400 */
[----:B------:R-:W-:Y:S01]  /*1400*/  VIADD R0, R95, 0xffffffff ;  /* 0xffffffff5f007836 */ /* 0x000fe20000000000 */
[----:B------:R-:W-:Y:S01]  /*1410*/  USEL UR46, UR37, 0x1, UP1 ;  /* 0x00000001252e7887 */ /* 0x000fe20008800000 */
[----:B------:R-:W-:Y:S01]  /*1420*/  IMAD.IADD R88, R88, 0x1, -R5 ;  /* 0x0000000158587824 */ /* 0x000fe200078e0a05 */
[----:B------:R-:W-:Y:S01]  /*1430*/  USHF.L.U32 UR6, UR6, UR44, URZ ;  /* 0x0000002c06067299 */ /* 0x000fe2000800063f */
[----:B------:R-:W2:Y:S01]  /*1440*/  LDC R5, c[0x0][0x288] ;  /* 0x0000a200ff057b82 */ /* 0x000ea20000000800 */
[----:B0-----:R-:W-:Y:S01]  /*1450*/  ULEA UR42, UR5, UR42, 0x18 ;  /* 0x0000002a052a7291 */ /* 0x001fe2000f8ec03f */
[C---:B------:R-:W-:Y:S01]  /*1460*/  ISETP.NE.AND P0, PT, R0.reuse, RZ, PT ;  /* 0x000000ff0000720c */ /* 0x040fe20003f05270 */
[----:B------:R-:W-:Y:S01]  /*1470*/  IMAD.SHL.U32 R0, R0, 0x8, RZ ;  /* 0x0000000800007824 */ /* 0x000fe200078e00ff */
[--C-:B------:R-:W-:Y:S01]  /*1480*/  SHF.R.S32.HI R89, RZ, 0x1f, R88.reuse ;  /* 0x0000001fff597819 */ /* 0x100fe20000011458 */
[----:B------:R-:W-:Y:S01]  /*1490*/  UIADD3 UR50, UR42, 0x50, URZ ;  /* 0x000000502a327890 */ /* 0x000fe2000fffe03f */
[----:B------:R-:W-:Y:S01]  /*14a0*/  IMAD.SHL.U32 R90, R4, 0x2, RZ ;  /* 0x00000002045a7824 */ /* 0x000fe200078e00ff */
[----:B------:R-:W-:Y:S01]  /*14b0*/  UISETP.EQ.U32.AND UP0, UPT, UR4, 0x1, !UP0 ;  /* 0x000000010400788c */ /* 0x000fe2000c702070 */
[C-C-:B------:R-:W-:Y:S01]  /*14c0*/  IMAD R97, R3.reuse, -0x10, -R88.reuse ;  /* 0xfffffff003617824 */ /* 0x140fe200078e0a58 */
[----:B------:R-:W-:Y:S01]  /*14d0*/  LOP3.LUT R0, R0, 0x8, RZ, 0xc0, !PT ;  /* 0x0000000800007812 */ /* 0x000fe200078ec0ff */
[----:B------:R-:W-:Y:S01]  /*14e0*/  IMAD.WIDE R88, R3, 0x10, R88 ;  /* 0x0000001003587825 */ /* 0x000fe200078e0258 */
[C---:B-1----:R-:W-:Y:S01]  /*14f0*/  SHF.L.U64.HI R92, R6.reuse, 0x3, R7 ;  /* 0x00000003065c7819 */ /* 0x042fe20000010207 */
[----:B------:R-:W-:Y:S01]  /*1500*/  ULDC UR43, c[0x0][0x600] ;  /* 0x00018000002b7ab9 */ /* 0x000fe20000000800 */
[----:B------:R-:W-:Y:S01]  /*1510*/  SEL R98, RZ, 0x1, P0 ;  /* 0x00000001ff627807 */ /* 0x000fe20000000000 */
[----:B------:R-:W-:Y:S01]  /*1520*/  IMAD.SHL.U32 R93, R6, 0x8, RZ ;  /* 0x00000008065d7824 */ /* 0x000fe200078e00ff */
[----:B------:R-:W-:Y:S01]  /*1530*/  LEA R95, R95, UR50, 0x3 ;  /* 0x000000325f5f7c11 */ /* 0x000fe2000f8e18ff */
[----:B------:R-:W-:Y:S01]  /*1540*/  VIADD R97, R97, UR8 ;  /* 0x0000000861617c36 */ /* 0x000fe20008000000 */
[C---:B------:R-:W-:Y:S01]  /*1550*/  LOP3.LUT R99, R0.reuse, 0x8, RZ, 0x3c, !PT ;  /* 0x0000000800637812 */ /* 0x040fe200078e3cff */
[----:B------:R-:W-:Y:S01]  /*1560*/  UMOV UR7, 0x1 ;  /* 0x0000000100077882 */ /* 0x000fe20000000000 */
[----:B------:R-:W-:Y:S01]  /*1570*/  LOP3.LUT R96, R0, 0x18, RZ, 0x3c, !PT ;  /* 0x0000001800607812 */ /* 0x000fe200078e3cff */
[----:B------:R-:W-:Y:S01]  /*1580*/  ULOP3.LUT UR49, UR40, 0x1, URZ, 0xfc, !UPT ;  /* 0x0000000128317892 */ /* 0x000fe2000f8efc3f */
[----:B------:R-:W-:Y:S01]  /*1590*/  SHF.R.S32.HI R91, RZ, 0x1f, R90 ;  /* 0x0000001fff5b7819 */ /* 0x000fe2000001145a */
[----:B------:R-:W-:Y:S01]  /*15a0*/  USHF.L.U32 UR36, UR37, 0x1, URZ ;  /* 0x0000000125247899 */ /* 0x000fe2000800063f */
[----:B--2---:R-:W-:Y:S01]  /*15b0*/  IMAD R94, R4, -0x2, R5 ;  /* 0xfffffffe045e7824 */ /* 0x004fe200078e0205 */
[----:B------:R-:W-:-:S02]  /*15c0*/  USHF.L.U64.HI UR41, UR52, 0x1, UR39 ;  /* 0x0000000134297899 */ /* 0x000fc40008010227 */
[----:B------:R-:W-:Y:S02]  /*15d0*/  UIADD3 UR43, UR43, -0x1, URZ ;  /* 0xffffffff2b2b7890 */ /* 0x000fe4000fffe03f */
[----:B------:R-:W-:Y:S02]  /*15e0*/  USHF.L.U32 UR44, UR7, UR44, URZ ;  /* 0x0000002c072c7299 */ /* 0x000fe4000800063f */
[----:B------:R-:W-:Y:S02]  /*15f0*/  UIADD3 UR46, -UR46, UR37, URZ ;  /* 0x000000252e2e7290 */ /* 0x000fe4000fffe13f */
[----:B------:R-:W-:Y:S02]  /*1600*/  ULOP3.LUT UR47, URZ, UR6, URZ, 0x33, !UPT ;  /* 0x000000063f2f7292 */ /* 0x000fe4000f8e333f */
[----:B------:R-:W-:-:S12]  /*1610*/  USEL UR48, URZ, 0x1, !UP0 ;  /* 0x000000013f307887 */ /* 0x000fd8000c000000 */
.L_x_161:
[----:B------:R-:W-:-:S04]  /*1620*/  SHF.L.U32 R0, R98, 0x1f, RZ ;  /* 0x0000001f62007819 */ /* 0x000fc800000006ff */
[----:B------:R-:W0:Y:S02]  /*1630*/  SYNCS.PHASECHK.TRANS64.TRYWAIT P0, [R95+URZ+-0x8], R0 ;  /* 0xfffff8005f0075a7 */ /* 0x000e24000800017f */
[----:B012345:R-:W-:Y:S05]  /*1640*/  @!P0 BRA `(.L_x_14) ;  /* 0x0000006400988947 */ /* 0x03ffea0003800000 */
.L_x_183:
[----:B------:R-:W-:Y:S02]  /*1650*/  ULDC UR4, c[0x0][0x28c] ;  /* 0x0000a30000047ab9 */ /* 0x000fe40000000800 */
[----:B------:R-:W-:-:S13]  /*1660*/  ISETP.LT.AND P0, PT, RZ, UR4, PT ;  /* 0x00000004ff007c0c */ /* 0x000fda000bf01270 */
[----:B------:R-:W-:Y:S05]  /*1670*/  @P0 BRA `(.L_x_15) ;  /* 0x0000000000400947 */ /* 0x000fea0003800000 */
[----:B0-----:R-:W-:Y:S01]  /*1680*/  MOV R0, 0x0 ;  /* 0x0000000000007802 */ /* 0x001fe20000000f00 */
[----:B------:R-:W-:Y:S01]  /*1690*/  ULDC.64 UR4, c[0x4][0x68] ;  /* 0x01001a0000047ab9 */ /* 0x000fe20000000a00 */
[----:B------:R-:W-:Y:S01]  /*16a0*/  ULDC.64 UR6, c[0x4][0x8] ;  /* 0x0100020000067ab9 */ /* 0x000fe20000000a00 */
[----:B------:R-:W-:Y:S01]  /*16b0*/  IMAD.U32 R4, RZ, RZ, UR4 ;  /* 0x00000004ff047e24 */ /* 0x000fe2000f8e00ff */
[----:B------:R0:W1:Y:S01]  /*16c0*/  LDC.64 R14, c[0x4][R0] ;  /* 0x01000000000e7b82 */ /* 0x0000620000000a00 */
[----:B------:R-:W-:Y:S01]  /*16d0*/  IMAD.U32 R5, RZ, RZ, UR5 ;  /* 0x00000005ff057e24 */ /* 0x000fe2000f8e00ff */
[----:B------:R-:W-:Y:S01]  /*16e0*/  ULDC.64 UR4, c[0x4][0x70] ;  /* 0x01001c0000047ab9 */ /* 0x000fe20000000a00 */
[----:B------:R-:W-:Y:S02]  /*16f0*/  IMAD.U32 R10, RZ, RZ, UR6 ;  /* 0x00000006ff0a7e24 */ /* 0x000fe4000f8e00ff */
[----:B------:R-:W-:Y:S02]  /*1700*/  IMAD.U32 R6, RZ, RZ, UR4 ;  /* 0x00000004ff067e24 */ /* 0x000fe4000f8e00ff */
[----:B------:R-:W-:-:S02]  /*1710*/  IMAD.U32 R7, RZ, RZ, UR5 ;  /* 0x00000005ff077e24 */ /* 0x000fc4000f8e00ff */
[----:B------:R-:W-:Y:S02]  /*1720*/  IMAD.U32 R11, RZ, RZ, UR7 ;  /* 0x00000007ff0b7e24 */ /* 0x000fe4000f8e00ff */
[----:B------:R-:W-:Y:S02]  /*1730*/  IMAD.MOV.U32 R8, RZ, RZ, 0x1e1 ;  /* 0x000001e1ff087424 */ /* 0x000fe400078e00ff */
[----:B------:R-:W-:Y:S02]  /*1740*/  IMAD.MOV.U32 R12, RZ, RZ, 0x1 ;  /* 0x00000001ff0c7424 */ /* 0x000fe400078e00ff */
[----:B0-----:R-:W-:-:S07]  /*1750*/  IMAD.MOV.U32 R13, RZ, RZ, RZ ;  /* 0x000000ffff0d7224 */ /* 0x001fce00078e00ff */
[----:B------:R-:W-:-:S07]  /*1760*/  LEPC R20, `(.L_x_15) ;  /* 0x000000001014794e */ /* 0x000fce0000000000 */
[----:B-1---5:R-:W-:Y:S05]  /*1770*/  CALL.ABS.NOINC R14 ;  /* 0x000000000e007343 */ /* 0x022fea0003c00000 */
.L_x_15:
[----:B0-----:R-:W-:-:S05]  /*1780*/  IMAD.U32 R0, RZ, RZ, UR49 ;  /* 0x00000031ff007e24 */ /* 0x001fca000f8e00ff */
[----:B------:R-:W-:-:S13]  /*1790*/  ISETP.NE.AND P0, PT, R0, 0x3, PT ;  /* 0x000000030000780c */ /* 0x000fda0003f05270 */
[----:B------:R-:W-:Y:S05]  /*17a0*/  @!P0 BRA `(.L_x_16) ;  /* 0x0000000000048947 */ /* 0x000fea0003800000 */
[----:B------:R-:W-:Y:S01]  /*17b0*/  BPT.TRAP 0x1 ;  /* 0x000000040000795c */ /* 0x000fe20000300000 */
.L_x_16:
[----:B------:R-:W-:Y:S02]  /*17c0*/  IMAD.U32 R3, RZ, RZ, UR45 ;  /* 0x0000002dff037e24 */ /* 0x000fe4000f8e00ff */
[----:B------:R-:W-:-:S03]  /*17d0*/  IMAD.U32 R0, RZ, RZ, UR48 ;  /* 0x00000030ff007e24 */ /* 0x000fc6000f8e00ff */
[----:B------:R-:W-:Y:S02]  /*17e0*/  LEA R3, R3, UR42, 0x3 ;  /* 0x0000002a03037c11 */ /* 0x000fe4000f8e18ff */
[----:B------:R-:W-:-:S04]  /*17f0*/  SHF.L.U32 R0, R0, 0x1f, RZ ;  /* 0x0000001f00007819 */ /* 0x000fc800000006ff */
[----:B------:R0:W1:Y:S01]  /*1800*/  SYNCS.PHASECHK.TRANS64.TRYWAIT P1, [R3+URZ], R0 ;  /* 0x00000000030075a7 */ /* 0x000062000802017f */
[----:B------:R-:W-:Y:S05]  /*1810*/  @!P0 BRA `(.L_x_17) ;  /* 0x0000000000048947 */ /* 0x000fea0003800000 */
[----:B------:R-:W-:Y:S01]  /*1820*/  BPT.TRAP 0x1 ;  /* 0x000000040000795c */ /* 0x000fe20000300000 */
.L_x_17:
[----:B------:R-:W-:-:S05]  /*1830*/  IMAD.U32 R4, RZ, RZ, UR46 ;  /* 0x0000002eff047e24 */ /* 0x000fca000f8e00ff */
[----:B------:R-:W-:Y:S01]  /*1840*/  ISETP.GE.AND P2, PT, R4, 0x1, PT ;  /* 0x000000010400780c */ /* 0x000fe20003f46270 */
[----:B-1----:R-:W-:-:S12]  /*1850*/  @P1 BRA `(.L_x_18) ;  /* 0x0000000000081947 */ /* 0x002fd80003800000 */
[----:B------:R-:W1:Y:S02]  /*1860*/  SYNCS.PHASECHK.TRANS64.TRYWAIT P1, [R3+URZ], R0 ;  /* 0x00000000030075a7 */ /* 0x000e64000802017f */
[----:B-1----:R-:W-:Y:S05]  /*1870*/  @!P1 BRA `(.L_x_19) ;  /* 0x0000006400209947 */ /* 0x002fea0003800000 */
.L_x_18:
[----:B------:R-:W-:Y:S05]  /*1880*/  WARPSYNC.ALL ;  /* 0x0000000000007948 */ /* 0x000fea0003800000 */
[----:B------:R-:W-:Y:S01]  /*1890*/  UIADD3 UR4, UR42, 0x180, URZ ;  /* 0x000001802a047890 */ /* 0x000fe2000fffe03f */
[----:B------:R-:W-:Y:S01]  /*18a0*/  WARPGROUP.ARRIVE ;  /* 0x00000000000079c5 */ /* 0x000fe20000000000 */
[----:B------:R-:W-:Y:S02]  /*18b0*/  UIADD3 UR5, UR42, 0x10180, URZ ;  /* 0x000101802a057890 */ /* 0x000fe4000fffe03f */
[----:B------:R-:W-:Y:S02]  /*18c0*/  USHF.R.U32.HI UR4, URZ, 0x4, UR4 ;  /* 0x000000043f047899 */ /* 0x000fe40008011604 */
[----:B------:R-:W-:-:S02]  /*18d0*/  USHF.R.U32.HI UR5, URZ, 0x4, UR5 ;  /* 0x000000043f057899 */ /* 0x000fc40008011605 */
[----:B------:R-:W-:Y:S02]  /*18e0*/  ULOP3.LUT UR4, UR4, 0x3fff, URZ, 0xc0, !UPT ;  /* 0x00003fff04047892 */ /* 0x000fe4000f8ec03f */
[----:B------:R-:W-:Y:S02]  /*18f0*/  ULOP3.LUT UR5, UR5, 0x3fff, URZ, 0xc0, !UPT ;  /* 0x00003fff05057892 */ /* 0x000fe4000f8ec03f */
[----:B------:R-:W-:Y:S02]  /*1900*/  ULOP3.LUT UR8, UR4, 0x10000, URZ, 0xfc, !UPT ;  /* 0x0001000004087892 */ /* 0x000fe4000f8efc3f */
[----:B------:R-:W-:Y:S02]  /*1910*/  ULOP3.LUT UR9, UR5, 0x10000, URZ, 0xfc, !UPT ;  /* 0x0001000005097892 */ /* 0x000fe4000f8efc3f */
[----:B------:R-:W-:Y:S02]  /*1920*/  ULEA UR11, UR45, UR8, 0xa ;  /* 0x000000082d0b7291 */ /* 0x000fe4000f8e503f */
[----:B------:R-:W-:Y:S01]  /*1930*/  ULEA UR10, UR45, UR9, 0xb ;  /* 0x000000092d0a7291 */ /* 0x000fe2000f8e583f */
[----:B------:R-:W-:Y:S01]  /*1940*/  UMOV UR5, 0x40000040 ;  /* 0x4000004000057882 */ /* 0x000fe20000000000 */
[----:B------:R-:W-:-:S03]  /*1950*/  UMOV UR7, 0x40000040 ;  /* 0x4000004000077882 */ /* 0x000fc60000000000 */
[----:B------:R-:W-:Y:S02]  /*1960*/  UMOV UR4, UR11 ;  /* 0x0000000b00047c82 */ /* 0x000fe40008000000 */
[----:B------:R-:W-:Y:S02]  /*1970*/  UMOV UR6, UR10 ;  /* 0x0000000a00067c82 */ /* 0x000fe40008000000 */
[----:B------:R-:W-:Y:S01]  /*1980*/  HGMMA.64x128x8.F32.TF32 R24, gdesc[UR4], RZ, !UPT, gsb0 ;  /* 0x05e00000041879f0 */ /* 0x000fe2000c0028ff */
[----:B------:R-:W-:Y:S02]  /*1990*/  UIADD3 UR4, UR11, 0x2, URZ ;  /* 0x000000020b047890 */ /* 0x000fe4000fffe03f */
[----:B------:R-:W-:Y:S01]  /*19a0*/  UIADD3 UR6, UR10, 0x2, URZ ;  /* 0x000000020a067890 */ /* 0x000fe2000fffe03f */
[----:B------:R-:W-:Y:S01]  /*19b0*/  UMOV UR5, 0x40000040 ;  /* 0x4000004000057882 */ /* 0x000fe20000000000 */
[----:B------:R-:W-:Y:S01]  /*19c0*/  UMOV UR7, 0x40000040 ;  /* 0x4000004000077882 */ /* 0x000fe20000000000 */
[----:B------:R-:W-:-:S02]  /*19d0*/  WARPGROUP.DEPBAR.LE gsb0, 0x0 ;  /* 0x00008000000079c5 */ /* 0x000fc40000010000 */
[----:B------:R-:W-:-:S06]  /*19e0*/  WARPGROUP.ARRIVE ;  /* 0x00000000000079c5 */ /* 0x000fcc0000000000 */
[----:B------:R-:W-:Y:S01]  /*19f0*/  HGMMA.64x128x8.F32.TF32 R24, gdesc[UR4], R24, gsb0 ;  /* 0x05e00000041879f0 */ /* 0x000fe20008002818 */
[----:B------:R-:W-:Y:S02]  /*1a00*/  UIADD3 UR4, UR11, 0x4, URZ ;  /* 0x000000040b047890 */ /* 0x000fe4000fffe03f */
[----:B------:R-:W-:Y:S01]  /*1a10*/  UIADD3 UR6, UR10, 0x4, URZ ;  /* 0x000000040a067890 */ /* 0x000fe2000fffe03f */
[----:B------:R-:W-:Y:S01]  /*1a20*/  UMOV UR5, 0x40000040 ;  /* 0x4000004000057882 */ /* 0x000fe20000000000 */
[----:B------:R-:W-:Y:S01]  /*1a30*/  UMOV UR7, 0x40000040 ;  /* 0x4000004000077882 */ /* 0x000fe20000000000 */
[----:B------:R-:W-:Y:S02]  /*1a40*/  WARPGROUP.DEPBAR.LE gsb0, 0x0 ;  /* 0x00008000000079c5 */ /* 0x000fe40000010000 */
        /* <DEDUP_REMOVED lines=36> */
[----:B------:R-:W-:Y:S03]  /*1c90*/  HGMMA.64x128x8.F32.TF32 R24, gdesc[UR4], R24, gsb0 ;  /* 0x05e00000041879f0 */ /* 0x000fe60008002818 */
[----:B------:R-:W-:Y:S02]  /*1ca0*/  WARPGROUP.DEPBAR.LE gsb0, 0x0 ;  /* 0x00008000000079c5 */ /* 0x000fe40000010000 */
[----:B------:R-:W-:Y:S05]  /*1cb0*/  @!P2 BRA `(.L_x_20) ;  /* 0x000000040084a947 */ /* 0x000fea0003800000 */
[----:B------:R-:W-:Y:S01]  /*1cc0*/  UIADD3 UR10, UR45, 0x1, URZ ;  /* 0x000000012d0a7890 */ /* 0x000fe2000fffe03f */
[----:B01----:R-:W-:Y:S01]  /*1cd0*/  IMAD.U32 R0, RZ, RZ, UR46 ;  /* 0x0000002eff007e24 */ /* 0x003fe2000f8e00ff */
[----:B------:R-:W-:Y:S02]  /*1ce0*/  UMOV UR11, UR45 ;  /* 0x0000002d000b7c82 */ /* 0x000fe40008000000 */
[----:B------:R-:W-:-:S04]  /*1cf0*/  UISETP.NE.AND UP0, UPT, UR10, 0x4, UPT ;  /* 0x000000040a00788c */ /* 0x000fc8000bf05270 */
[----:B------:R-:W-:Y:S02]  /*1d00*/  USEL UR4, URZ, 0x1, UP0 ;  /* 0x000000013f047887 */ /* 0x000fe40008000000 */
[----:B------:R-:W-:Y:S02]  /*1d10*/  USEL UR10, UR10, URZ, UP0 ;  /* 0x0000003f0a0a7287 */ /* 0x000fe40008000000 */
[----:B------:R-:W-:-:S06]  /*1d20*/  ULOP3.LUT UR4, UR48, UR4, URZ, 0x3c, !UPT ;  /* 0x0000000430047292 */ /* 0x000fcc000f8e3c3f */
[----:B------:R-:W-:-:S07]  /*1d30*/  IMAD.U32 R5, RZ, RZ, UR4 ;  /* 0x00000004ff057e24 */ /* 0x000fce000f8e00ff */
.L_x_27:
[----:B01----:R-:W-:Y:S05]  /*1d40*/  @!P0 BRA `(.L_x_21) ;  /* 0x0000000000048947 */ /* 0x003fea0003800000 */
[----:B------:R-:W-:Y:S01]  /*1d50*/  BPT.TRAP 0x1 ;  /* 0x000000040000795c */ /* 0x000fe20000300000 */
.L_x_21:
[----:B------:R-:W-:Y:S01]  /*1d60*/  ULEA UR4, UR10, UR42, 0x3 ;  /* 0x0000002a0a047291 */ /* 0x000fe2000f8e183f */
[----:B------:R-:W-:-:S08]  /*1d70*/  SHF.L.U32 R3, R5, 0x1f, RZ ;  /* 0x0000001f05037819 */ /* 0x000fd000000006ff */
[----:B------:R0:W1:Y:S01]  /*1d80*/  SYNCS.PHASECHK.TRANS64.TRYWAIT P1, [UR4], R3 ;  /* 0x00000003ff0075a7 */ /* 0x0000620008020144 */
[----:B------:R-:W-:Y:S05]  /*1d90*/  @!P0 BRA `(.L_x_22) ;  /* 0x0000000000048947 */ /* 0x000fea0003800000 */
[----:B------:R-:W-:Y:S01]  /*1da0*/  BPT.TRAP 0x1 ;  /* 0x000000040000795c */ /* 0x000fe20000300000 */
.L_x_22:
[----:B-1----:R-:W-:Y:S05]  /*1db0*/  @P1 BRA `(.L_x_23) ;  /* 0x0000000000081947 */ /* 0x002fea0003800000 */
[----:B------:R-:W1:Y:S02]  /*1dc0*/  SYNCS.PHASECHK.TRANS64.TRYWAIT P1, [UR4], R3 ;  /* 0x00000003ff0075a7 */ /* 0x000e640008020144 */
[----:B-1----:R-:W-:Y:S05]  /*1dd0*/  @!P1 BRA `(.L_x_24) ;  /* 0x0000005c00dc9947 */ /* 0x002fea0003800000 */
.L_x_23:
[----:B------:R-:W-:Y:S01]  /*1de0*/  ULEA UR13, UR10, UR8, 0xa ;  /* 0x000000080a0d7291 */ /* 0x000fe2000f8e503f */
[----:B------:R-:W-:Y:S01]  /*1df0*/  WARPGROUP.ARRIVE ;  /* 0x00000000000079c5 */ /* 0x000fe20000000000 */
[----:B------:R-:W-:Y:S01]  /*1e00*/  ULEA UR12, UR10, UR9, 0xb ;  /* 0x000000090a0c7291 */ /* 0x000fe2000f8e583f */
[----:B------:R-:W-:Y:S01]  /*1e10*/  UMOV UR5, 0x40000040 ;  /* 0x4000004000057882 */ /* 0x000fe20000000000 */
[----:B------:R-:W-:-:S03]  /*1e20*/  UMOV UR7, 0x40000040 ;  /* 0x4000004000077882 */ /* 0x000fc60000000000 */
[----:B------:R-:W-:Y:S02]  /*1e30*/  UMOV UR4, UR13 ;  /* 0x0000000d00047c82 */ /* 0x000fe40008000000 */
[----:B------:R-:W-:Y:S02]  /*1e40*/  UMOV UR6, UR12 ;  /* 0x0000000c00067c82 */ /* 0x000fe40008000000 */
[----:B------:R-:W-:Y:S01]  /*1e50*/  HGMMA.64x128x8.F32.TF32 R24, gdesc[UR4], R24, gsb0 ;  /* 0x05e00000041879f0 */ /* 0x000fe20008002818 */
        /* <DEDUP_REMOVED lines=51> */
[----:B------:R-:W-:Y:S01]  /*2190*/  BPT.TRAP 0x1 ;  /* 0x000000040000795c */ /* 0x000fe20000300000 */
.L_x_25:
[----:B------:R-:W-:Y:S02]  /*21a0*/  UISETP.GT.U32.AND UP0, UPT, UR40, 0x1, UPT ;  /* 0x000000012800788c */ /* 0x000fe4000bf04070 */
[----:B------:R-:W-:-:S04]  /*21b0*/  ULEA UR4, UR11, UR42, 0x3 ;  /* 0x0000002a0b047291 */ /* 0x000fc8000f8e183f */
[----:B------:R-:W-:Y:S01]  /*21c0*/  UIADD3 UR4, UR4, 0x20, URZ ;  /* 0x0000002004047890 */ /* 0x000fe2000fffe03f */
[----:B------:R-:W-:-:S03]  /*21d0*/  PLOP3.LUT P1, PT, PT, PT, UP0, 0x80, 0x0 ;  /* 0x000000000000781c */ /* 0x000fc60003f2f008 */
[----:B------:R-:W-:-:S09]  /*21e0*/  UPRMT UR4, URZ, 0x654, UR4 ;  /* 0x000006543f047896 */ /* 0x000fd20008000004 */
[----:B------:R-:W-:Y:S01]  /*21f0*/  SYNCS.ARRIVE.TRANS64.RED.A1T0 RZ, [UR4], RZ ;  /* 0x000000ffffff79a7 */ /* 0x000fe20008100404 */
[----:B------:R-:W-:Y:S05]  /*2200*/  @P1 BRA `(.L_x_26) ;  /* 0x0000000000041947 */ /* 0x000fea0003800000 */
[----:B------:R-:W-:Y:S01]  /*2210*/  BPT.TRAP 0x1 ;  /* 0x000000040000795c */ /* 0x000fe20000300000 */
.L_x_26:
[----:B------:R-:W-:Y:S01]  /*2220*/  UIADD3 UR10, UR10, 0x1, URZ ;  /* 0x000000010a0a7890 */ /* 0x000fe2000fffe03f */
[C---:B------:R-:W-:Y:S01]  /*2230*/  ISETP.GT.AND P1, PT, R0.reuse, 0x1, PT ;  /* 0x000000010000780c */ /* 0x040fe20003f24270 */
[----:B------:R-:W-:Y:S01]  /*2240*/  UIADD3 UR11, UR11, 0x1, URZ ;  /* 0x000000010b0b7890 */ /* 0x000fe2000fffe03f */
[----:B------:R-:W-:Y:S01]  /*2250*/  VIADD R0, R0, 0xffffffff ;  /* 0xffffffff00007836 */ /* 0x000fe20000000000 */
[----:B------:R-:W-:Y:S02]  /*2260*/  UISETP.NE.AND UP0, UPT, UR10, 0x4, UPT ;  /* 0x000000040a00788c */ /* 0x000fe4000bf05270 */
[----:B------:R-:W-:Y:S02]  /*2270*/  UISETP.NE.AND UP1, UPT, UR11, 0x4, UPT ;  /* 0x000000040b00788c */ /* 0x000fe4000bf25270 */
[----:B------:R-:W-:Y:S02]  /*2280*/  USEL UR4, URZ, 0x1, UP0 ;  /* 0x000000013f047887 */ /* 0x000fe40008000000 */
[----:B------:R-:W-:-:S02]  /*2290*/  USEL UR10, UR10, URZ, UP0 ;  /* 0x0000003f0a0a7287 */ /* 0x000fc40008000000 */
[----:B------:R-:W-:Y:S02]  /*22a0*/  USEL UR11, UR11, URZ, UP1 ;  /* 0x0000003f0b0b7287 */ /* 0x000fe40008800000 */
[----:B------:R-:W-:Y:S01]  /*22b0*/  LOP3.LUT R5, R5, UR4, RZ, 0x3c, !PT ;  /* 0x0000000405057c12 */ /* 0x000fe2000f8e3cff */
[----:B------:R-:W-:Y:S09]  /*22c0*/  @P1 BRA `(.L_x_27) ;  /* 0xfffffff8009c1947 */ /* 0x000ff2000383ffff */
.L_x_20:
[----:B01----:R-:W0:Y:S01]  /*22d0*/  LDC R0, c[0x0][0x28c] ;  /* 0x0000a300ff007b82 */ /* 0x003e220000000800 */
[----:B------:R1:W-:Y:S01]  /*22e0*/  SYNCS.ARRIVE.TRANS64.A1T0 RZ, [R99+UR50], RZ ;  /* 0x000000ff63ff79a7 */ /* 0x0003e20008100032 */
[----:B0-----:R-:W-:-:S13]  /*22f0*/  ISETP.GE.AND P1, PT, R0, 0x1, PT ;  /* 0x000000010000780c */ /* 0x001fda0003f26270 */
[----:B-1----:R-:W-:Y:S05]  /*2300*/  @!P1 BRA `(.L_x_28) ;  /* 0x0000000000309947 */ /* 0x002fea0003800000 */
[----:B------:R-:W-:Y:S05]  /*2310*/  @!P0 BRA `(.L_x_29) ;  /* 0x0000000000048947 */ /* 0x000fea0003800000 */
[----:B------:R-:W-:Y:S01]  /*2320*/  BPT.TRAP 0x1 ;  /* 0x000000040000795c */ /* 0x000fe20000300000 */
.L_x_29:
[----:B------:R-:W-:Y:S02]  /*2330*/  UIADD3 UR4, UR46, UR45, URZ ;  /* 0x0000002d2e047290 */ /* 0x000fe4000fffe03f */
[----:B------:R-:W-:Y:S02]  /*2340*/  UISETP.GT.U32.AND UP0, UPT, UR40, 0x1, UPT ;  /* 0x000000012800788c */ /* 0x000fe4000bf04070 */
[----:B------:R-:W-:-:S04]  /*2350*/  USHF.L.U32 UR4, UR4, 0x3, URZ ;  /* 0x0000000304047899 */ /* 0x000fc8000800063f */
[----:B------:R-:W-:Y:S01]  /*2360*/  ULOP3.LUT UR4, UR4, 0x18, URZ, 0xc0, !UPT ;  /* 0x0000001804047892 */ /* 0x000fe2000f8ec03f */
[----:B------:R-:W-:-:S03]  /*2370*/  PLOP3.LUT P0, PT, PT, PT, UP0, 0x80, 0x0 ;  /* 0x000000000000781c */ /* 0x000fc60003f0f008 */
[----:B------:R-:W-:-:S04]  /*2380*/  UIADD3 UR4, UR42, 0x20, UR4 ;  /* 0x000000202a047890 */ /* 0x000fc8000fffe004 */
[----:B------:R-:W-:-:S09]  /*2390*/  UPRMT UR4, URZ, 0x654, UR4 ;  /* 0x000006543f047896 */ /* 0x000fd20008000004 */
[----:B------:R-:W-:Y:S01]  /*23a0*/  SYNCS.ARRIVE.TRANS64.RED.A1T0 RZ, [UR4], RZ ;  /* 0x000000ffffff79a7 */ /* 0x000fe20008100404 */
[----:B------:R-:W-:Y:S05]  /*23b0*/  @P0 BRA `(.L_x_28) ;  /* 0x0000000000040947 */ /* 0x000fea0003800000 */
[----:B------:R-:W-:Y:S01]  /*23c0*/  BPT.TRAP 0x1 ;  /* 0x000000040000795c */ /* 0x000fe20000300000 */
.L_x_28:
[----:B------:R-:W-:Y:S02]  /*23d0*/  SHF.L.U32 R0, R98, 0x1f, RZ ;  /* 0x0000001f62007819 */ /* 0x000fe400000006ff */
[----:B------:R-:W-:Y:S02]  /*23e0*/  SHF.R.S32.HI R9, RZ, 0x1f, R19 ;  /* 0x0000001fff097819 */ /* 0x000fe40000011413 */
[----:B------:R-:W0:Y:S02]  /*23f0*/  SYNCS.PHASECHK.TRANS64.TRYWAIT P0, [R95+URZ+0x8], R0 ;  /* 0x000008005f0075a7 */ /* 0x000e24000800017f */
[----:B0-----:R-:W-:Y:S05]  /*2400*/  @!P0 BRA `(.L_x_30) ;  /* 0x0000005800688947 */ /* 0x001fea0003800000 */
.L_x_184:
[----:B------:R-:W-:Y:S01]  /*2410*/  ULDC.64 UR4, c[0x0][0x5d0] ;  /* 0x0001740000047ab9 */ /* 0x000fe20000000a00 */
[----:B------:R-:W-:Y:S01]  /*2420*/  ULDC UR6, c[0x0][0x284] ;  /* 0x0000a10000067ab9 */ /* 0x000fe20000000800 */
[----:B0-----:R-:W-:Y:S02]  /*2430*/  IMAD R0, R9, UR4, RZ ;  /* 0x0000000409007c24 */ /* 0x001fe4000f8e02ff */
[----:B------:R-:W-:Y:S02]  /*2440*/  IMAD.SHL.U32 R10, R2, 0x80, RZ ;  /* 0x00000080020a7824 */ /* 0x000fe400078e00ff */
[C---:B------:R-:W-:Y:S02]  /*2450*/  IMAD R5, R19.reuse, UR5, R0 ;  /* 0x0000000513057c24 */ /* 0x040fe4000f8e0200 */
[----:B------:R-:W-:Y:S01]  /*2460*/  IMAD.SHL.U32 R0, R18, 0x40, RZ ;  /* 0x0000004012007824 */ /* 0x000fe200078e00ff */
[----:B------:R-:W-:Y:S01]  /*2470*/  SHF.R.S32.HI R11, RZ, 0x1f, R10 ;  /* 0x0000001fff0b7819 */ /* 0x000fe2000001140a */
[----:B------:R-:W-:Y:S01]  /*2480*/  IMAD.WIDE.U32 R2, R19, UR4, R90 ;  /* 0x0000000413027c25 */ /* 0x000fe2000f8e005a */
[----:B------:R-:W-:-:S02]  /*2490*/  ULDC.64 UR4, c[0x0][0x5c8] ;  /* 0x0001720000047ab9 */ /* 0x000fc40000000a00 */
[----:B------:R-:W-:Y:S01]  /*24a0*/  ISETP.GE.AND P0, PT, R0, UR6, PT ;  /* 0x0000000600007c0c */ /* 0x000fe2000bf06270 */
[----:B------:R-:W-:Y:S01]  /*24b0*/  ULDC UR6, c[0x0][0x288] ;  /* 0x0000a20000067ab9 */ /* 0x000fe20000000800 */
[----:B------:R-:W-:Y:S01]  /*24c0*/  IADD3 R2, P1, R10, R2, RZ ;  /* 0x000000020a027210 */ /* 0x000fe20007f3e0ff */
[----:B------:R-:W-:Y:S01]  /*24d0*/  IMAD.WIDE R14, R18, 0x40, R88 ;  /* 0x00000040120e7825 */ /* 0x000fe200078e0258 */
[----:B------:R-:W-:Y:S02]  /*24e0*/  ISETP.GE.OR P0, PT, R10, UR6, P0 ;  /* 0x000000060a007c0c */ /* 0x000fe40008706670 */
[----:B------:R-:W-:Y:S01]  /*24f0*/  IADD3.X R3, R11, R3, R5, P1, !PT ;  /* 0x000000030b037210 */ /* 0x000fe20000ffe405 */
[----:B------:R-:W-:-:S04]  /*2500*/  IMAD R7, R15, UR4, RZ ;  /* 0x000000040f077c24 */ /* 0x000fc8000f8e02ff */
[C---:B------:R-:W-:Y:S02]  /*2510*/  IMAD R7, R14.reuse, UR5, R7 ;  /* 0x000000050e077c24 */ /* 0x040fe4000f8e0207 */
[----:B------:R-:W-:-:S04]  /*2520*/  IMAD.WIDE.U32 R20, R14, UR4, R2 ;  /* 0x000000040e147c25 */ /* 0x000fc8000f8e0002 */
[----:B------:R-:W-:Y:S05]  /*2530*/  @P0 BRA `(.L_x_31) ;  /* 0x0000003c00d80947 */ /* 0x000fea0003800000 */
[----:B-----5:R-:W-:Y:S01]  /*2540*/  FSETP.NEU.AND P1, PT, R23, RZ, PT ;  /* 0x000000ff1700720b */ /* 0x020fe20003f2d000 */
[----:B------:R-:W-:Y:S01]  /*2550*/  IMAD.IADD R18, R94, 0x1, -R10 ;  /* 0x000000015e127824 */ /* 0x000fe200078e0a0a */
[----:B------:R-:W-:Y:S01]  /*2560*/  BSSY B0, `(.L_x_31) ;  /* 0x00003f3000007945 */ /* 0x000fe20003800000 */
[----:B------:R-:W-:Y:S02]  /*2570*/  IMAD.IADD R0, R97, 0x1, -R0 ;  /* 0x0000000161007824 */ /* 0x000fe400078e0a00 */
[----:B------:R-:W-:Y:S01]  /*2580*/  IMAD.IADD R7, R21, 0x1, R7 ;  /* 0x0000000115077824 */ /* 0x000fe200078e0207 */
[----:B------:R-:W-:-:S04]  /*2590*/  ISETP.GT.AND P0, PT, R18, RZ, PT ;  /* 0x000000ff1200720c */ /* 0x000fc80003f04270 */
[----:B------:R-:W-:-:S03]  /*25a0*/  ISETP.GT.AND P2, PT, R0, RZ, P0 ;  /* 0x000000ff0000720c */ /* 0x000fc60000744270 */
[----:B------:R-:W-:Y:S10]  /*25b0*/  @!P1 BRA `(.L_x_32) ;  /* 0x0000002c001c9947 */ /* 0x000ff40003800000 */
[----:B------:R-:W0:Y:S01]  /*25c0*/  LDC.64 R100, c[0x0][0x5b8] ;  /* 0x00016e00ff647b82 */ /* 0x000e220000000a00 */
[----:B------:R-:W-:-:S07]  /*25d0*/  ULDC.64 UR4, c[0x0][0x5c0] ;  /* 0x0001700000047ab9 */ /* 0x000fce0000000a00 */
[----:B------:R-:W1:Y:S08]  /*25e0*/  LDC.64 R102, c[0x0][0x5b0] ;  /* 0x00016c00ff667b82 */ /* 0x000e700000000a00 */
[----:B------:R-:W2:Y:S01]  /*25f0*/  LDC.64 R104, c[0x0][0x5a8] ;  /* 0x00016a00ff687b82 */ /* 0x000ea20000000a00 */
[-C--:B0-----:R-:W-:Y:S02]  /*2600*/  IMAD R4, R9, R100.reuse, RZ ;  /* 0x0000006409047224 */ /* 0x081fe400078e02ff */
[----:B------:R-:W-:-:S04]  /*2610*/  IMAD.WIDE.U32 R2, R19, R100, R90 ;  /* 0x0000006413027225 */ /* 0x000fc800078e005a */
[----:B------:R-:W-:Y:S01]  /*2620*/  IMAD R21, R19, R101, R4 ;  /* 0x0000006513157224 */ /* 0x000fe200078e0204 */
[----:B------:R-:W-:Y:S01]  /*2630*/  IADD3 R4, P1, R10, R2, RZ ;  /* 0x000000020a047210 */ /* 0x000fe20007f3e0ff */
[----:B-1----:R-:W-:-:S03]  /*2640*/  IMAD R2, R15, R102, RZ ;  /* 0x000000660f027224 */ /* 0x002fc600078e02ff */
[----:B------:R-:W-:Y:S01]  /*2650*/  IADD3.X R5, R11, R3, R21, P1, !PT ;  /* 0x000000030b057210 */ /* 0x000fe20000ffe415 */
[C---:B------:R-:W-:Y:S02]  /*2660*/  IMAD R101, R14.reuse, R103, R2 ;  /* 0x000000670e657224 */ /* 0x040fe400078e0202 */
[----:B------:R-:W-:-:S04]  /*2670*/  IMAD.WIDE.U32 R2, R14, R102, R4 ;  /* 0x000000660e027225 */ /* 0x000fc800078e0004 */
[----:B------:R-:W-:Y:S01]  /*2680*/  IMAD.IADD R3, R3, 0x1, R101 ;  /* 0x0000000103037824 */ /* 0x000fe200078e0265 */
[----:B--2---:R-:W-:-:S04]  /*2690*/  LEA R8, P1, R2, R104, 0x2 ;  /* 0x0000006802087211 */ /* 0x004fc800078210ff */
[----:B------:R-:W-:-:S05]  /*26a0*/  LEA.HI.X R9, R2, R105, R3, 0x2, P1 ;  /* 0x0000006902097211 */ /* 0x000fca00008f1403 */
[----:B------:R0:W2:Y:S01]  /*26b0*/  @P2 LDG.E.LTC128B R15, desc[UR54][R8.64] ;  /* 0x00000036080f2981 */ /* 0x0000a2000c1e1920 */
[----:B------:R-:W-:Y:S01]  /*26c0*/  IMAD.WIDE.U32 R2, R14, R102, R10 ;  /* 0x000000660e027225 */ /* 0x000fe200078e000a */
[----:B------:R-:W-:Y:S01]  /*26d0*/  LEA R6, P3, R20, UR4, 0x2 ;  /* 0x0000000414067c11 */ /* 0x000fe2000f8610ff */
[----:B------:R-:W-:Y:S01]  /*26e0*/  BSSY B1, `(.L_x_33) ;  /* 0x0000014000017945 */ /* 0x000fe20003800000 */
[----:B------:R-:W-:Y:S02]  /*26f0*/  IADD3 R12, P1, R90, R2, RZ ;  /* 0x000000025a0c7210 */ /* 0x000fe40007f3e0ff */
[----:B------:R-:W-:Y:S02]  /*2700*/  LEA.HI.X R7, R20, UR5, R7, 0x2, P3 ;  /* 0x0000000514077c11 */ /* 0x000fe400098f1407 */
[----:B------:R-:W-:Y:S01]  /*2710*/  IADD3.X R13, R91, R101, R3, P1, !PT ;  /* 0x000000655b0d7210 */ /* 0x000fe20000ffe403 */
[----:B0-----:R-:W-:Y:S01]  /*2720*/  IMAD.SHL.U32 R8, R102, 0x8, RZ ;  /* 0x0000000866087824 */ /* 0x001fe200078e00ff */
[----:B------:R-:W-:-:S02]  /*2730*/  ISETP.GT.AND P1, PT, R18, 0x1, PT ;  /* 0x000000011200780c */ /* 0x000fc40003f24270 */
[----:B------:R-:W-:Y:S01]  /*2740*/  SHF.L.U64.HI R9, R102, 0x3, R103 ;  /* 0x0000000366097819 */ /* 0x000fe20000010267 */
[----:B------:R-:W-:Y:S01]  /*2750*/  IMAD.WIDE.U32 R12, R19, R100, R12 ;  /* 0x00000064130c7225 */ /* 0x000fe200078e000c */
[----:B------:R-:W-:-:S03]  /*2760*/  ISETP.GT.AND P3, PT, R0, RZ, P1 ;  /* 0x000000ff0000720c */ /* 0x000fc60000f64270 */
[----:B------:R-:W-:Y:S01]  /*2770*/  IMAD.WIDE.U32 R8, R14, R102, R8 ;  /* 0x000000660e087225 */ /* 0x000fe200078e0008 */
[----:B--2---:R-:W-:-:S05]  /*2780*/  LOP3.LUT R2, R15, 0xffffe000, RZ, 0xc0, !PT ;  /* 0xffffe0000f027812 */ /* 0x004fca00078ec0ff */
[----:B------:R-:W-:Y:S01]  /*2790*/  FMUL R3, R2, R23 ;  /* 0x0000001702037220 */ /* 0x000fe20000400000 */
[----:B------:R-:W-:-:S03]  /*27a0*/  LEA R2, P4, R12, R104, 0x2 ;  /* 0x000000680c027211 */ /* 0x000fc600078810ff */
[----:B------:R-:W-:Y:S01]  /*27b0*/  FFMA R107, R24, R22, R3 ;  /* 0x00000016186b7223 */ /* 0x000fe20000000003 */
[----:B------:R-:W-:-:S04]  /*27c0*/  IMAD.IADD R3, R21, 0x1, R13 ;  /* 0x0000000115037824 */ /* 0x000fc800078e020d */
[----:B------:R-:W-:Y:S02]  /*27d0*/  F2FP.TF32.F32.PACK_B R107, R107 ;  /* 0x0000006bff6b723e */ /* 0x000fe400024050ff */
[----:B------:R-:W-:-:S03]  /*27e0*/  LEA.HI.X R3, R12, R105, R3, 0x2, P4 ;  /* 0x000000690c037211 */ /* 0x000fc600020f1403 */
[----:B------:R0:W-:Y:S01]  /*27f0*/  @P2 STG.E desc[UR54][R6.64], R107 ;  /* 0x0000006b06002986 */ /* 0x0001e2000c101936 */
[----:B------:R-:W-:Y:S05]  /*2800*/  @!P3 BRA `(.L_x_34) ;  /* 0x000000000004b947 */ /* 0x000fea0003800000 */
[----:B------:R1:W5:Y:S02]  /*2810*/  LDG.E.LTC128B R15, desc[UR54][R2.64+0x4] ;  /* 0x00000436020f7981 */ /* 0x000364000c1e1920 */
.L_x_34:
[----:B------:R-:W-:Y:S05]  /*2820*/  BSYNC B1 ;  /* 0x0000000000017941 */ /* 0x000fea0003800000 */
.L_x_33:
[----:B-----5:R-:W-:Y:S01]  /*2830*/  LOP3.LUT R12, R15, 0xffffe000, RZ, 0xc0, !PT ;  /* 0xffffe0000f0c7812 */ /* 0x020fe200078ec0ff */
[----:B------:R-:W-:Y:S01]  /*2840*/  IMAD.IADD R101, R101, 0x1, R9 ;  /* 0x0000000165657824 */ /* 0x000fe200078e0209 */
[----:B------:R-:W-:Y:S02]  /*2850*/  IADD3 R4, P2, R4, R8, RZ ;  /* 0x0000000804047210 */ /* 0x000fe40007f5e0ff */
[----:B------:R-:W-:Y:S01]  /*2860*/  ISETP.GT.AND P0, PT, R0, 0x8, P0 ;  /* 0x000000080000780c */ /* 0x000fe20000704270 */
[----:B------:R-:W-:Y:S02]  /*2870*/  FMUL R12, R12, R23 ;  /* 0x000000170c0c7220 */ /* 0x000fe40000400000 */
[----:B------:R-:W-:Y:S02]  /*2880*/  IMAD.X R5, R101, 0x1, R5, P2 ;  /* 0x0000000165057824 */ /* 0x000fe400010e0605 */
[----:B------:R-:W-:Y:S01]  /*2890*/  FFMA R25, R25, R22, R12 ;  /* 0x0000001619197223 */ /* 0x000fe2000000000c */
[----:B------:R-:W-:-:S04]  /*28a0*/  LEA R12, P2, R4, R104, 0x2 ;  /* 0x00000068040c7211 */ /* 0x000fc800078410ff */
[----:B------:R-:W-:Y:S01]  /*28b0*/  LEA.HI.X R13, R4, R105, R5, 0x2, P2 ;  /* 0x00000069040d7211 */ /* 0x000fe200010f1405 */
[----:B------:R-:W-:Y:S01]  /*28c0*/  @P3 IMAD.MOV.U32 R4, RZ, RZ, R6 ;  /* 0x000000ffff043224 */ /* 0x000fe200078e0006 */
[----:B------:R-:W-:Y:S01]  /*28d0*/  F2FP.TF32.F32.PACK_B R25, R25 ;  /* 0x00000019ff19723e */ /* 0x000fe200024050ff */
[----:B------:R-:W-:-:S05]  /*28e0*/  @P3 IMAD.MOV.U32 R5, RZ, RZ, R7 ;  /* 0x000000ffff053224 */ /* 0x000fca00078e0007 */
[----:B------:R2:W-:Y:S04]  /*28f0*/  @P3 STG.E desc[UR54][R4.64+0x4], R25 ;  /* 0x0000041904003986 */ /* 0x0005e8000c101936 */
[----:B------:R-:W3:Y:S01]  /*2900*/  @P0 LDG.E.LTC128B R15, desc[UR54][R12.64] ;  /* 0x000000360c0f0981 */ /* 0x000ee2000c1e1920 */
[----:B------:R-:W-:Y:S01]  /*2910*/  IADD3 R10, P2, P3, R90, R8, R10 ;  /* 0x000000085a0a7210 */ /* 0x000fe20007b5e00a */
[----:B------:R-:W-:Y:S01]  /*2920*/  BSSY B1, `(.L_x_35) ;  /* 0x0000011000017945 */ /* 0x000fe20003800000 */
[----:B------:R-:W-:Y:S02]  /*2930*/  ISETP.GT.AND P1, PT, R0, 0x8, P1 ;  /* 0x000000080000780c */ /* 0x000fe40000f24270 */
[----:B------:R-:W-:-:S03]  /*2940*/  IADD3.X R11, R91, R101, R11, P2, P3 ;  /* 0x000000655b0b7210 */ /* 0x000fc600017e640b */
[----:B------:R-:W-:Y:S01]  /*2950*/  IMAD.WIDE.U32 R10, R19, R100, R10 ;  /* 0x00000064130a7225 */ /* 0x000fe200078e000a */
[----:B------:R-:W-:-:S03]  /*2960*/  SHF.L.U64.HI R19, R93, 0x2, R92 ;  /* 0x000000025d137819 */ /* 0x000fc6000001025c */
[----:B------:R-:W-:Y:S01]  /*2970*/  IMAD.IADD R11, R21, 0x1, R11 ;  /* 0x00000001150b7824 */ /* 0x000fe200078e020b */
[----:B--2---:R-:W-:-:S04]  /*2980*/  LEA R4, P3, R10, R104, 0x2 ;  /* 0x000000680a047211 */ /* 0x004fc800078610ff */
[----:B------:R-:W-:Y:S02]  /*2990*/  LEA.HI.X R5, R10, R105, R11, 0x2, P3 ;  /* 0x000000690a057211 */ /* 0x000fe400018f140b */
[----:B---3--:R-:W-:-:S05]  /*29a0*/  LOP3.LUT R8, R15, 0xffffe000, RZ, 0xc0, !PT ;  /* 0xffffe0000f087812 */ /* 0x008fca00078ec0ff */
[----:B------:R-:W-:Y:S01]  /*29b0*/  FMUL R9, R8, R23 ;  /* 0x0000001708097220 */ /* 0x000fe20000400000 */
[----:B------:R-:W-:-:S03]  /*29c0*/  LEA R8, P2, R93, R6, 0x2 ;  /* 0x000000065d087211 */ /* 0x000fc600078410ff */
[----:B------:R-:W-:Y:S02]  /*29d0*/  FFMA R101, R26, R22, R9 ;  /* 0x000000161a657223 */ /* 0x000fe40000000009 */
[----:B------:R-:W-:-:S03]  /*29e0*/  IMAD.X R9, R19, 0x1, R7, P2 ;  /* 0x0000000113097824 */ /* 0x000fc600010e0607 */
[----:B------:R-:W-:-:S05]  /*29f0*/  F2FP.TF32.F32.PACK_B R101, R101 ;  /* 0x00000065ff65723e */ /* 0x000fca00024050ff */
[----:B------:R2:W-:Y:S01]  /*2a00*/  @P0 STG.E desc[UR54][R8.64], R101 ;  /* 0x0000006508000986 */ /* 0x0005e2000c101936 */
[----:B------:R-:W-:Y:S05]  /*2a10*/  @!P1 BRA `(.L_x_36) ;  /* 0x0000000000049947 */ /* 0x000fea0003800000 */
[----:B------:R3:W5:Y:S02]  /*2a20*/  LDG.E.LTC128B R15, desc[UR54][R4.64+0x4] ;  /* 0x00000436040f7981 */ /* 0x000764000c1e1920 */
.L_x_36:
[----:B------:R-:W-:Y:S05]  /*2a30*/  BSYNC B1 ;  /* 0x0000000000017941 */ /* 0x000fea0003800000 */
.L_x_35:
[----:B-----5:R-:W-:Y:S01]  /*2a40*/  LOP3.LUT R10, R15, 0xffffe000, RZ, 0xc0, !PT ;  /* 0xffffe0000f0a7812 */ /* 0x020fe200078ec0ff */
[----:B------:R-:W-:Y:S01]  /*2a50*/  BSSY B1, `(.L_x_37) ;  /* 0x0000009000017945 */ /* 0x000fe20003800000 */
[----:B------:R-:W-:-:S03]  /*2a60*/  ISETP.GT.AND P0, PT, R18, 0x8, PT ;  /* 0x000000081200780c */ /* 0x000fc60003f04270 */
[----:B------:R-:W-:Y:S01]  /*2a70*/  FMUL R10, R10, R23 ;  /* 0x000000170a0a7220 */ /* 0x000fe20000400000 */
[----:B------:R-:W-:-:S03]  /*2a80*/  ISETP.GT.AND P2, PT, R0, RZ, P0 ;  /* 0x000000ff0000720c */ /* 0x000fc60000744270 */
[----:B------:R-:W-:-:S05]  /*2a90*/  FFMA R27, R27, R22, R10 ;  /* 0x000000161b1b7223 */ /* 0x000fca000000000a */
[----:B------:R-:W-:-:S05]  /*2aa0*/  F2FP.TF32.F32.PACK_B R27, R27 ;  /* 0x0000001bff1b723e */ /* 0x000fca00024050ff */
[----:B------:R4:W-:Y:S01]  /*2ab0*/  @P1 STG.E desc[UR54][R8.64+0x4], R27 ;  /* 0x0000041b08001986 */ /* 0x0009e2000c101936 */
[----:B------:R-:W-:Y:S05]  /*2ac0*/  @!P2 BRA `(.L_x_38) ;  /* 0x000000000004a947 */ /* 0x000fea0003800000 */
[----:B------:R0:W5:Y:S02]  /*2ad0*/  LDG.E.LTC128B R15, desc[UR54][R2.64+0x20] ;  /* 0x00002036020f7981 */ /* 0x000164000c1e1920 */
.L_x_38:
[----:B------:R-:W-:Y:S05]  /*2ae0*/  BSYNC B1 ;  /* 0x0000000000017941 */ /* 0x000fea0003800000 */
.L_x_37:
        /* <DEDUP_REMOVED lines=10> */
.L_x_40:
[----:B------:R-:W-:Y:S05]  /*2b90*/  BSYNC B1 ;  /* 0x0000000000017941 */ /* 0x000fea0003800000 */
.L_x_39:
[----:B-----5:R-:W-:Y:S01]  /*2ba0*/  LOP3.LUT R10, R15, 0xffffe000, RZ, 0xc0, !PT ;  /* 0xffffe0000f0a7812 */ /* 0x020fe200078ec0ff */
[----:B------:R-:W-:Y:S01]  /*2bb0*/  BSSY B1, `(.L_x_41) ;  /* 0x0000008000017945 */ /* 0x000fe20003800000 */
[----:B------:R-:W-:-:S03]  /*2bc0*/  ISETP.GT.AND P0, PT, R0, 0x8, P0 ;  /* 0x000000080000780c */ /* 0x000fc60000704270 */
[----:B------:R-:W-:-:S04]  /*2bd0*/  FMUL R10, R10, R23 ;  /* 0x000000170a0a7220 */ /* 0x000fc80000400000 */
[----:B------:R-:W-:-:S05]  /*2be0*/  FFMA R29, R29, R22, R10 ;  /* 0x000000161d1d7223 */ /* 0x000fca000000000a */
[----:B------:R-:W-:-:S05]  /*2bf0*/  F2FP.TF32.F32.PACK_B R29, R29 ;  /* 0x0000001dff1d723e */ /* 0x000fca00024050ff */
[----:B------:R0:W-:Y:S01]  /*2c00*/  @P3 STG.E desc[UR54][R6.64+0x24], R29 ;  /* 0x0000241d06003986 */ /* 0x0001e2000c101936 */
[----:B------:R-:W-:Y:S05]  /*2c10*/  @!P0 BRA `(.L_x_42) ;  /* 0x0000000000048947 */ /* 0x000fea0003800000 */
[----:B------:R0:W5:Y:S02]  /*2c20*/  LDG.E.LTC128B R15, desc[UR54][R4.64+0x20] ;  /* 0x00002036040f7981 */ /* 0x000164000c1e1920 */
.L_x_42:
[----:B------:R-:W-:Y:S05]  /*2c30*/  BSYNC B1 ;  /* 0x0000000000017941 */ /* 0x000fea0003800000 */
.L_x_41:
[----:B-----5:R-:W-:Y:S01]  /*2c40*/  LOP3.LUT R10, R15, 0xffffe000, RZ, 0xc0, !PT ;  /* 0xffffe0000f0a7812 */ /* 0x020fe200078ec0ff */
[----:B------:R-:W-:Y:S01]  /*2c50*/  BSSY B1, `(.L_x_43) ;  /* 0x0000008000017945 */ /* 0x000fe20003800000 */
[----:B------:R-:W-:-:S03]  /*2c60*/  ISETP.GT.AND P1, PT, R0, 0x8, P1 ;  /* 0x000000080000780c */ /* 0x000fc60000f24270 */
[----:B0-----:R-:W-:-:S04]  /*2c70*/  FMUL R11, R10, R23 ;  /* 0x000000170a0b7220 */ /* 0x001fc80000400000 */
[----:B------:R-:W-:-:S05]  /*2c80*/  FFMA R11, R30, R22, R11 ;  /* 0x000000161e0b7223 */ /* 0x000fca000000000b */
[----:B------:R-:W-:-:S05]  /*2c90*/  F2FP.TF32.F32.PACK_B R11, R11 ;  /* 0x0000000bff0b723e */ /* 0x000fca00024050ff */
[----:B------:R0:W-:Y:S01]  /*2ca0*/  @P0 STG.E desc[UR54][R8.64+0x20], R11 ;  /* 0x0000200b08000986 */ /* 0x0001e2000c101936 */
[----:B------:R-:W-:Y:S05]  /*2cb0*/  @!P1 BRA `(.L_x_44) ;  /* 0x0000000000049947 */ /* 0x000fea0003800000 */
[----:B------:R0:W5:Y:S02]  /*2cc0*/  LDG.E.LTC128B R15, desc[UR54][R4.64+0x24] ;  /* 0x00002436040f7981 */ /* 0x000164000c1e1920 */
.L_x_44:
[----:B------:R-:W-:Y:S05]  /*2cd0*/  BSYNC B1 ;  /* 0x0000000000017941 */ /* 0x000fea0003800000 */
.L_x_43:
        /* <DEDUP_REMOVED lines=10> */
.L_x_46:
[----:B------:R-:W-:Y:S05]  /*2d80*/  BSYNC B1 ;  /* 0x0000000000017941 */ /* 0x000fea0003800000 */
.L_x_45:
[----:B-----5:R-:W-:Y:S01]  /*2d90*/  LOP3.LUT R10, R15, 0xffffe000, RZ, 0xc0, !PT ;  /* 0xffffe0000f0a7812 */ /* 0x020fe200078ec0ff */
[----:B------:R-:W-:Y:S01]  /*2da0*/  BSSY B1, `(.L_x_47) ;  /* 0x0000009000017945 */ /* 0x000fe20003800000 */
[----:B------:R-:W-:-:S03]  /*2db0*/  ISETP.GT.AND P1, PT, R18, 0x11, PT ;  /* 0x000000111200780c */ /* 0x000fc60003f24270 */
[----:B0-----:R-:W-:Y:S01]  /*2dc0*/  FMUL R11, R10, R23 ;  /* 0x000000170a0b7220 */ /* 0x001fe20000400000 */
[----:B------:R-:W-:-:S03]  /*2dd0*/  ISETP.GT.AND P3, PT, R0, RZ, P1 ;  /* 0x000000ff0000720c */ /* 0x000fc60000f64270 */
[----:B------:R-:W-:-:S05]  /*2de0*/  FFMA R11, R32, R22, R11 ;  /* 0x00000016200b7223 */ /* 0x000fca000000000b */
[----:B------:R-:W-:-:S05]  /*2df0*/  F2FP.TF32.F32.PACK_B R11, R11 ;  /* 0x0000000bff0b723e */ /* 0x000fca00024050ff */
[----:B------:R0:W-:Y:S01]  /*2e00*/  @P2 STG.E desc[UR54][R6.64+0x40], R11 ;  /* 0x0000400b06002986 */ /* 0x0001e2000c101936 */
[----:B------:R-:W-:Y:S05]  /*2e10*/  @!P3 BRA `(.L_x_48) ;  /* 0x000000000004b947 */ /* 0x000fea0003800000 */
[----:B------:R0:W5:Y:S02]  /*2e20*/  LDG.E.LTC128B R15, desc[UR54][R2.64+0x44] ;  /* 0x00004436020f7981 */ /* 0x000164000c1e1920 */
.L_x_48:
[----:B------:R-:W-:Y:S05]  /*2e30*/  BSYNC B1 ;  /* 0x0000000000017941 */ /* 0x000fea0003800000 */
.L_x_47:
        /* <DEDUP_REMOVED lines=9> */
.L_x_50:
[----:B------:R-:W-:Y:S05]  /*2ed0*/  BSYNC B1 ;  /* 0x0000000000017941 */ /* 0x000fea0003800000 */
.L_x_49:
        /* <DEDUP_REMOVED lines=9> */
.L_x_52:
[----:B------:R-:W-:Y:S05]  /*2f70*/  BSYNC B1 ;  /* 0x0000000000017941 */ /* 0x000fea0003800000 */
.L_x_51:
        /* <DEDUP_REMOVED lines=10> */
.L_x_54:
[----:B------:R-:W-:Y:S05]  /*3020*/  BSYNC B1 ;  /* 0x0000000000017941 */ /* 0x000fea0003800000 */
.L_x_53:
        /* <DEDUP_REMOVED lines=10> */
.L_x_56:
[----:B------:R-:W-:Y:S05]  /*30d0*/  BSYNC B1 ;  /* 0x0000000000017941 */ /* 0x000fea0003800000 */
.L_x_55:
        /* <DEDUP_REMOVED lines=9> */
.L_x_58:
[----:B------:R-:W-:Y:S05]  /*3170*/  BSYNC B1 ;  /* 0x0000000000017941 */ /* 0x000fea0003800000 */
.L_x_57:
        /* <DEDUP_REMOVED lines=9> */
.L_x_60:
[----:B------:R-:W-:Y:S05]  /*3210*/  BSYNC B1 ;  /* 0x0000000000017941 */ /* 0x000fea0003800000 */
.L_x_59:
        /* <DEDUP_REMOVED lines=10> */
.L_x_62:
[----:B------:R-:W-:Y:S05]  /*32c0*/  BSYNC B1 ;  /* 0x0000000000017941 */ /* 0x000fea0003800000 */
.L_x_61:
        /* <DEDUP_REMOVED lines=10> */
.L_x_64:
[----:B------:R-:W-:Y:S05]  /*3370*/  BSYNC B1 ;  /* 0x0000000000017941 */ /* 0x000fea0003800000 */
.L_x_63:
        /* <DEDUP_REMOVED lines=9> */
.L_x_66:
[----:B------:R-:W-:Y:S05]  /*3410*/  BSYNC B1 ;  /* 0x0000000000017941 */ /* 0x000fea0003800000 */
.L_x_65:
        /* <DEDUP_REMOVED lines=9> */
.L_x_68:
[----:B------:R-:W-:Y:S05]  /*34b0*/  BSYNC B1 ;  /* 0x0000000000017941 */ /* 0x000fea0003800000 */
.L_x_67:
        /* <DEDUP_REMOVED lines=10> */
.L_x_70:
[----:B------:R-:W-:Y:S05]  /*3560*/  BSYNC B1 ;  /* 0x0000000000017941 */ /* 0x000fea0003800000 */
.L_x_69:
        /* <DEDUP_REMOVED lines=10> */
.L_x_72:
[----:B------:R-:W-:Y:S05]  /*3610*/  BSYNC B1 ;  /* 0x0000000000017941 */ /* 0x000fea0003800000 */
.L_x_71:
        /* <DEDUP_REMOVED lines=9> */
.L_x_74:
[----:B------:R-:W-:Y:S05]  /*36b0*/  BSYNC B1 ;  /* 0x0000000000017941 */ /* 0x000fea0003800000 */
.L_x_73:
        /* <DEDUP_REMOVED lines=9> */
.L_x_76:
[----:B------:R-:W-:Y:S05]  /*3750*/  BSYNC B1 ;  /* 0x0000000000017941 */ /* 0x000fea0003800000 */
.L_x_75:
        /* <DEDUP_REMOVED lines=10> */
.L_x_78:
[----:B------:R-:W-:Y:S05]  /*3800*/  BSYNC B1 ;  /* 0x0000000000017941 */ /* 0x000fea0003800000 */
.L_x_77:
        /* <DEDUP_REMOVED lines=10> */
.L_x_80:
[----:B------:R-:W-:Y:S05]  /*38b0*/  BSYNC B1 ;  /* 0x0000000000017941 */ /* 0x000fea0003800000 */
.L_x_79:
        /* <DEDUP_REMOVED lines=9> */
.L_x_82:
[----:B------:R-:W-:Y:S05]  /*3950*/  BSYNC B1 ;  /* 0x0000000000017941 */ /* 0x000fea0003800000 */
.L_x_81:
        /* <DEDUP_REMOVED lines=9> */
.L_x_84:
[----:B------:R-:W-:Y:S05]  /*39f0*/  BSYNC B1 ;  /* 0x0000000000017941 */ /* 0x000fea0003800000 */
.L_x_83:
        /* <DEDUP_REMOVED lines=10> */
.L_x_86:
[----:B------:R-:W-:Y:S05]  /*3aa0*/  BSYNC B1 ;  /* 0x0000000000017941 */ /* 0x000fea0003800000 */
.L_x_85:
        /* <DEDUP_REMOVED lines=10> */
.L_x_88:
[----:B------:R-:W-:Y:S05]  /*3b50*/  BSYNC B1 ;  /* 0x0000000000017941 */ /* 0x000fea0003800000 */
.L_x_87:
        /* <DEDUP_REMOVED lines=9> */
.L_x_90:
[----:B------:R-:W-:Y:S05]  /*3bf0*/  BSYNC B1 ;  /* 0x0000000000017941 */ /* 0x000fea0003800000 */
.L_x_89:
        /* <DEDUP_REMOVED lines=9> */
.L_x_92:
[----:B------:R-:W-:Y:S05]  /*3c90*/  BSYNC B1 ;  /* 0x0000000000017941 */ /* 0x000fea0003800000 */
.L_x_91:
        /* <DEDUP_REMOVED lines=10> */
.L_x_94:
[----:B------:R-:W-:Y:S05]  /*3d40*/  BSYNC B1 ;  /* 0x0000000000017941 */ /* 0x000fea0003800000 */
.L_x_93:
        /* <DEDUP_REMOVED lines=10> */
.L_x_96:
[----:B------:R-:W-:Y:S05]  /*3df0*/  BSYNC B1 ;  /* 0x0000000000017941 */ /* 0x000fea0003800000 */
.L_x_95:
        /* <DEDUP_REMOVED lines=9> */
.L_x_98:
[----:B------:R-:W-:Y:S05]  /*3e90*/  BSYNC B1 ;  /* 0x0000000000017941 */ /* 0x000fea0003800000 */
.L_x_97:
        /* <DEDUP_REMOVED lines=9> */
.L_x_100:
[----:B------:R-:W-:Y:S05]  /*3f30*/  BSYNC B1 ;  /* 0x0000000000017941 */ /* 0x000fea0003800000 */
.L_x_99:
        /* <DEDUP_REMOVED lines=10> */
.L_x_102:
[----:B------:R-:W-:Y:S05]  /*3fe0*/  BSYNC B1 ;  /* 0x0000000000017941 */ /* 0x000fea0003800000 */
.L_x_101:
        /* <DEDUP_REMOVED lines=10> */
.L_x_104:
[----:B------:R-:W-:Y:S05]  /*4090*/  BSYNC B1 ;  /* 0x0000000000017941 */ /* 0x000fea0003800000 */
.L_x_103:
        /* <DEDUP_REMOVED lines=9> */
.L_x_106:
[----:B------:R-:W-:Y:S05]  /*4130*/  BSYNC B1 ;  /* 0x0000000000017941 */ /* 0x000fea0003800000 */
.L_x_105:
        /* <DEDUP_REMOVED lines=9> */
.L_x_108:
[----:B------:R-:W-:Y:S05]  /*41d0*/  BSYNC B1 ;  /* 0x0000000000017941 */ /* 0x000fea0003800000 */
.L_x_107:
        /* <DEDUP_REMOVED lines=10> */
.L_x_110:
[----:B------:R-:W-:Y:S05]  /*4280*/  BSYNC B1 ;  /* 0x0000000000017941 */ /* 0x000fea0003800000 */
.L_x_109:
        /* <DEDUP_REMOVED lines=10> */
.L_x_112:
[----:B------:R-:W-:Y:S05]  /*4330*/  BSYNC B1 ;  /* 0x0000000000017941 */ /* 0x000fea0003800000 */
.L_x_111:
        /* <DEDUP_REMOVED lines=9> */
.L_x_114:
[----:B------:R-:W-:Y:S05]  /*43d0*/  BSYNC B1 ;  /* 0x0000000000017941 */ /* 0x000fea0003800000 */
.L_x_113:
        /* <DEDUP_REMOVED lines=9> */
.L_x_116:
[----:B------:R-:W-:Y:S05]  /*4470*/  BSYNC B1 ;  /* 0x0000000000017941 */ /* 0x000fea0003800000 */
.L_x_115:
        /* <DEDUP_REMOVED lines=10> */
.L_x_118:
[----:B------:R-:W-:Y:S05]  /*4520*/  BSYNC B1 ;  /* 0x0000000000017941 */ /* 0x000fea0003800000 */
.L_x_117:
        /* <DEDUP_REMOVED lines=10> */
.L_x_120:
[----:B------:R-:W-:Y:S05]  /*45d0*/  BSYNC B1 ;  /* 0x0000000000017941 */ /* 0x000fea0003800000 */
.L_x_119:
        /* <DEDUP_REMOVED lines=9> */
.L_x_122:
[----:B------:R-:W-:Y:S05]  /*4670*/  BSYNC B1 ;  /* 0x0000000000017941 */ /* 0x000fea0003800000 */
.L_x_121:
        /* <DEDUP_REMOVED lines=9> */
.L_x_124:
[----:B------:R-:W-:Y:S05]  /*4710*/  BSYNC B1 ;  /* 0x0000000000017941 */ /* 0x000fea0003800000 */
.L_x_123:
        /* <DEDUP_REMOVED lines=10> */
.L_x_126:
[----:B------:R-:W-:Y:S05]  /*47c0*/  BSYNC B1 ;  /* 0x0000000000017941 */ /* 0x000fea0003800000 */
.L_x_125:
        /* <DEDUP_REMOVED lines=10> */
.L_x_128:
[----:B------:R-:W-:Y:S05]  /*4870*/  BSYNC B1 ;  /* 0x0000000000017941 */ /* 0x000fea0003800000 */
.L_x_127:
        /* <DEDUP_REMOVED lines=9> */
.L_x_130:
[----:B------:R-:W-:Y:S05]  /*4910*/  BSYNC B1 ;  /* 0x0000000000017941 */ /* 0x000fea0003800000 */
.L_x_129:
        /* <DEDUP_REMOVED lines=9> */
.L_x_132:
[----:B------:R-:W-:Y:S05]  /*49b0*/  BSYNC B1 ;  /* 0x0000000000017941 */ /* 0x000fea0003800000 */
.L_x_131:
        /* <DEDUP_REMOVED lines=10> */
.L_x_134:
[----:B------:R-:W-:Y:S05]  /*4a60*/  BSYNC B1 ;  /* 0x0000000000017941 */ /* 0x000fea0003800000 */
.L_x_133:
        /* <DEDUP_REMOVED lines=10> */
.L_x_136:
[----:B------:R-:W-:Y:S05]  /*4b10*/  BSYNC B1 ;  /* 0x0000000000017941 */ /* 0x000fea0003800000 */
.L_x_135:
        /* <DEDUP_REMOVED lines=9> */
.L_x_138:
[----:B------:R-:W-:Y:S05]  /*4bb0*/  BSYNC B1 ;  /* 0x0000000000017941 */ /* 0x000fea0003800000 */
.L_x_137:
        /* <DEDUP_REMOVED lines=9> */
.L_x_140:
[----:B------:R-:W-:Y:S05]  /*4c50*/  BSYNC B1 ;  /* 0x0000000000017941 */ /* 0x000fea0003800000 */
.L_x_139:
        /* <DEDUP_REMOVED lines=10> */
.L_x_142:
[----:B------:R-:W-:Y:S05]  /*4d00*/  BSYNC B1 ;  /* 0x0000000000017941 */ /* 0x000fea0003800000 */
.L_x_141:
        /* <DEDUP_REMOVED lines=10> */
.L_x_144:
[----:B------:R-:W-:Y:S05]  /*4db0*/  BSYNC B1 ;  /* 0x0000000000017941 */ /* 0x000fea0003800000 */
.L_x_143:
        /* <DEDUP_REMOVED lines=9> */
.L_x_146:
[----:B------:R-:W-:Y:S05]  /*4e50*/  BSYNC B1 ;  /* 0x0000000000017941 */ /* 0x000fea0003800000 */
.L_x_145:
        /* <DEDUP_REMOVED lines=9> */
.L_x_148:
[----:B------:R-:W-:Y:S05]  /*4ef0*/  BSYNC B1 ;  /* 0x0000000000017941 */ /* 0x000fea0003800000 */
.L_x_147:
        /* <DEDUP_REMOVED lines=10> */
.L_x_150:
[----:B------:R-:W-:Y:S05]  /*4fa0*/  BSYNC B1 ;  /* 0x0000000000017941 */ /* 0x000fea0003800000 */
.L_x_149:
        /* <DEDUP_REMOVED lines=10> */
.L_x_152:
[----:B------:R-:W-:Y:S05]  /*5050*/  BSYNC B1 ;  /* 0x0000000000017941 */ /* 0x000fea0003800000 */
.L_x_151:
[----:B01---5:R-:W-:Y:S01]  /*5060*/  LOP3.LUT R2, R15, 0xffffe000, RZ, 0xc0, !PT ;  /* 0xffffe0000f027812 */ /* 0x023fe200078ec0ff */
        /* <DEDUP_REMOVED lines=8> */
.L_x_154:
[----:B------:R-:W-:Y:S05]  /*50f0*/  BSYNC B1 ;  /* 0x0000000000017941 */ /* 0x000fea0003800000 */
.L_x_153:
[----:B-----5:R-:W-:Y:S01]  /*5100*/  LOP3.LUT R2, R15, 0xffffe000, RZ, 0xc0, !PT ;  /* 0xffffe0000f027812 */ /* 0x020fe200078ec0ff */
[----:B------:R-:W-:Y:S01]  /*5110*/  BSSY B1, `(.L_x_155) ;  /* 0x000000a000017945 */ /* 0x000fe20003800000 */
[----:B------:R-:W-:-:S03]  /*5120*/  ISETP.GT.AND P1, PT, R0, 0x8, P1 ;  /* 0x000000080000780c */ /* 0x000fc60000f24270 */
[----:B------:R-:W-:Y:S01]  /*5130*/  FMUL R3, R2, R23 ;  /* 0x0000001702037220 */ /* 0x000fe20000400000 */
[----:B------:R-:W-:-:S03]  /*5140*/  @P0 IMAD.MOV.U32 R2, RZ, RZ, R8 ;  /* 0x000000ffff020224 */ /* 0x000fc600078e0008 */
[----:B0-----:R-:W-:Y:S01]  /*5150*/  FFMA R7, R86, R22, R3 ;  /* 0x0000001656077223 */ /* 0x001fe20000000003 */
[----:B------:R-:W-:-:S04]  /*5160*/  @P0 IMAD.MOV.U32 R3, RZ, RZ, R9 ;  /* 0x000000ffff030224 */ /* 0x000fc800078e0009 */
[----:B------:R-:W-:-:S05]  /*5170*/  F2FP.TF32.F32.PACK_B R7, R7 ;  /* 0x00000007ff07723e */ /* 0x000fca00024050ff */
[----:B------:R0:W-:Y:S01]  /*5180*/  @P0 STG.E desc[UR54][R2.64+0x1e0], R7 ;  /* 0x0001e00702000986 */ /* 0x0001e2000c101936 */
[----:B------:R-:W-:Y:S05]  /*5190*/  @!P1 BRA `(.L_x_156) ;  /* 0x0000000000049947 */ /* 0x000fea0003800000 */
[----:B------:R0:W5:Y:S02]  /*51a0*/  LDG.E.LTC128B R15, desc[UR54][R4.64+0x1e4] ;  /* 0x0001e436040f7981 */ /* 0x000164000c1e1920 */
.L_x_156:
[----:B------:R-:W-:Y:S05]  /*51b0*/  BSYNC B1 ;  /* 0x0000000000017941 */ /* 0x000fea0003800000 */
.L_x_155:
[----:B------:R-:W-:Y:S05]  /*51c0*/  @!P1 BRA `(.L_x_157) ;  /* 0x0000001000b09947 */ /* 0x000fea0003800000 */
[----:B-----5:R-:W-:-:S05]  /*51d0*/  LOP3.LUT R0, R15, 0xffffe000, RZ, 0xc0, !PT ;  /* 0xffffe0000f007812 */ /* 0x020fca00078ec0ff */
[----:B------:R-:W-:-:S04]  /*51e0*/  FMUL R0, R0, R23 ;  /* 0x0000001700007220 */ /* 0x000fc80000400000 */
[----:B------:R-:W-:-:S05]  /*51f0*/  FFMA R87, R87, R22, R0 ;  /* 0x0000001657577223 */ /* 0x000fca0000000000 */
[----:B------:R-:W-:-:S05]  /*5200*/  F2FP.TF32.F32.PACK_B R87, R87 ;  /* 0x00000057ff57723e */ /* 0x000fca00024050ff */
[----:B------:R0:W-:Y:S01]  /*5210*/  STG.E desc[UR54][R8.64+0x1e4], R87 ;  /* 0x0001e45708007986 */ /* 0x0001e2000c101936 */
[----:B------:R-:W-:Y:S05]  /*5220*/  BRA `(.L_x_157) ;  /* 0x0000001000987947 */ /* 0x000fea0003800000 */
.L_x_32:
[----:B------:R-:W-:Y:S01]  /*5230*/  ULDC.64 UR4, c[0x0][0x5c0] ;  /* 0x0001700000047ab9 */ /* 0x000fe20000000a00 */
[-C--:B------:R-:W-:Y:S01]  /*5240*/  FMUL R9, R24, R22.reuse ;  /* 0x0000001618097220 */ /* 0x080fe20000400000 */
[----:B------:R-:W-:Y:S01]  /*5250*/  LEA R2, P1, R20, UR4, 0x2 ;  /* 0x0000000414027c11 */ /* 0x000fe2000f8210ff */
[-C--:B------:R-:W-:Y:S01]  /*5260*/  FMUL R25, R25, R22.reuse ;  /* 0x0000001619197220 */ /* 0x080fe20000400000 */
[----:B------:R-:W-:Y:S01]  /*5270*/  ISETP.GT.AND P3, PT, R18, 0x1, PT ;  /* 0x000000011200780c */ /* 0x000fe20003f64270 */
[-C--:B------:R-:W-:Y:S01]  /*5280*/  FMUL R27, R27, R22.reuse ;  /* 0x000000161b1b7220 */ /* 0x080fe20000400000 */
[----:B------:R-:W-:Y:S01]  /*5290*/  F2FP.TF32.F32.PACK_B R9, R9 ;  /* 0x00000009ff09723e */ /* 0x000fe200024050ff */
[-C--:B------:R-:W-:Y:S01]  /*52a0*/  FMUL R29, R29, R22.reuse ;  /* 0x000000161d1d7220 */ /* 0x080fe20000400000 */
[----:B------:R-:W-:Y:S01]  /*52b0*/  LEA.HI.X R3, R20, UR5, R7, 0x2, P1 ;  /* 0x0000000514037c11 */ /* 0x000fe200088f1407 */
[-C--:B------:R-:W-:Y:S01]  /*52c0*/  FMUL R7, R26, R22.reuse ;  /* 0x000000161a077220 */ /* 0x080fe20000400000 */
[----:B------:R-:W-:Y:S01]  /*52d0*/  ISETP.GT.AND P1, PT, R0, RZ, P3 ;  /* 0x000000ff0000720c */ /* 0x000fe20001f24270 */
[-C--:B------:R-:W-:Y:S01]  /*52e0*/  FMUL R11, R30, R22.reuse ;  /* 0x000000161e0b7220 */ /* 0x080fe20000400000 */
[----:B------:R-:W-:Y:S01]  /*52f0*/  F2FP.TF32.F32.PACK_B R25, R25 ;  /* 0x00000019ff19723e */ /* 0x000fe200024050ff */
[----:B------:R0:W-:Y:S01]  /*5300*/  @P2 STG.E desc[UR54][R2.64], R9 ;  /* 0x0000000902002986 */ /* 0x0001e2000c101936 */
[----:B------:R-:W-:Y:S01]  /*5310*/  ISETP.GT.AND P2, PT, R0, 0x8, P0 ;  /* 0x000000080000780c */ /* 0x000fe20000744270 */
[-C--:B------:R-:W-:Y:S01]  /*5320*/  FMUL R31, R31, R22.reuse ;  /* 0x000000161f1f7220 */ /* 0x080fe20000400000 */
[----:B------:R-:W-:Y:S01]  /*5330*/  ISETP.GT.AND P0, PT, R18, 0x8, PT ;  /* 0x000000081200780c */ /* 0x000fe20003f04270 */
[-C--:B------:R-:W-:Y:S01]  /*5340*/  FMUL R33, R33, R22.reuse ;  /* 0x0000001621217220 */ /* 0x080fe20000400000 */
[----:B------:R-:W-:Y:S01]  /*5350*/  SHF.L.U64.HI R5, R93, 0x2, R92 ;  /* 0x000000025d057819 */ /* 0x000fe2000001025c */
[----:B------:R-:W-:Y:S01]  /*5360*/  FMUL R35, R35, R22 ;  /* 0x0000001623237220 */ /* 0x000fe20000400000 */
[----:B------:R-:W-:Y:S01]  /*5370*/  LEA R4, P4, R93, R2, 0x2 ;  /* 0x000000025d047211 */ /* 0x000fe200078810ff */
[-C--:B------:R-:W-:Y:S01]  /*5380*/  FMUL R37, R37, R22.reuse ;  /* 0x0000001625257220 */ /* 0x080fe20000400000 */
[C---:B------:R-:W-:Y:S01]  /*5390*/  ISETP.GT.AND P3, PT, R0.reuse, 0x8, P3 ;  /* 0x000000080000780c */ /* 0x040fe20001f64270 */
[----:B------:R-:W-:Y:S01]  /*53a0*/  @P1 STG.E desc[UR54][R2.64+0x4], R25 ;  /* 0x0000041902001986 */ /* 0x000fe2000c101936 */
[----:B------:R-:W-:Y:S01]  /*53b0*/  ISETP.GT.AND P5, PT, R0, RZ, P0 ;  /* 0x000000ff0000720c */ /* 0x000fe200007a4270 */
[----:B------:R-:W-:Y:S01]  /*53c0*/  IMAD.X R5, R5, 0x1, R3, P4 ;  /* 0x0000000105057824 */ /* 0x000fe200020e0603 */
[----:B------:R-:W-:Y:S01]  /*53d0*/  F2FP.TF32.F32.PACK_B R7, R7 ;  /* 0x00000007ff07723e */ /* 0x000fe200024050ff */
[-C--:B0-----:R-:W-:Y:S01]  /*53e0*/  FMUL R9, R28, R22.reuse ;  /* 0x000000161c097220 */ /* 0x081fe20000400000 */
[----:B------:R-:W-:Y:S01]  /*53f0*/  ISETP.GT.AND P1, PT, R18, 0x9, PT ;  /* 0x000000091200780c */ /* 0x000fe20003f24270 */
[-C--:B------:R-:W-:Y:S01]  /*5400*/  FMUL R39, R39, R22.reuse ;  /* 0x0000001627277220 */ /* 0x080fe20000400000 */
[----:B------:R-:W-:Y:S01]  /*5410*/  F2FP.TF32.F32.PACK_B R27, R27 ;  /* 0x0000001bff1b723e */ /* 0x000fe200024050ff */
[----:B------:R0:W-:Y:S01]  /*5420*/  @P2 STG.E desc[UR54][R4.64], R7 ;  /* 0x0000000704002986 */ /* 0x0001e2000c101936 */
[----:B------:R-:W-:Y:S01]  /*5430*/  F2FP.TF32.F32.PACK_B R9, R9 ;  /* 0x00000009ff09723e */ /* 0x000fe200024050ff */
[-C--:B------:R-:W-:Y:S01]  /*5440*/  FMUL R41, R41, R22.reuse ;  /* 0x0000001629297220 */ /* 0x080fe20000400000 */
[C---:B------:R-:W-:Y:S01]  /*5450*/  ISETP.GT.AND P4, PT, R0.reuse, RZ, P1 ;  /* 0x000000ff0000720c */ /* 0x040fe20000f84270 */
[----:B------:R-:W-:Y:S01]  /*5460*/  @P3 STG.E desc[UR54][R4.64+0x4], R27 ;  /* 0x0000041b04003986 */ /* 0x000fe2000c101936 */
[----:B------:R-:W-:Y:S01]  /*5470*/  ISETP.GT.AND P2, PT, R0, 0x8, P0 ;  /* 0x000000080000780c */ /* 0x000fe20000744270 */
[-C--:B------:R-:W-:Y:S01]  /*5480*/  FMUL R43, R43, R22.reuse ;  /* 0x000000162b2b7220 */ /* 0x080fe20000400000 */
[----:B------:R-:W-:Y:S01]  /*5490*/  ISETP.GT.AND P0, PT, R18, 0x10, PT ;  /* 0x000000101200780c */ /* 0x000fe20003f04270 */
[----:B------:R1:W-:Y:S01]  /*54a0*/  @P5 STG.E desc[UR54][R2.64+0x20], R9 ;  /* 0x0000200902005986 */ /* 0x0003e2000c101936 */
[C---:B------:R-:W-:Y:S01]  /*54b0*/  ISETP.GT.AND P3, PT, R0.reuse, 0x8, P1 ;  /* 0x000000080000780c */ /* 0x040fe20000f64270 */
[-C--:B------:R-:W-:Y:S01]  /*54c0*/  FMUL R45, R45, R22.reuse ;  /* 0x000000162d2d7220 */ /* 0x080fe20000400000 */
[----:B------:R-:W-:Y:S01]  /*54d0*/  ISETP.GT.AND P5, PT, R0, RZ, P0 ;  /* 0x000000ff0000720c */ /* 0x000fe200007a4270 */
[-C--:B0-----:R-:W-:Y:S01]  /*54e0*/  FMUL R7, R32, R22.reuse ;  /* 0x0000001620077220 */ /* 0x081fe20000400000 */
[----:B------:R-:W-:Y:S01]  /*54f0*/  F2FP.TF32.F32.PACK_B R29, R29 ;  /* 0x0000001dff1d723e */ /* 0x000fe200024050ff */
[-C--:B------:R-:W-:Y:S01]  /*5500*/  FMUL R47, R47, R22.reuse ;  /* 0x000000162f2f7220 */ /* 0x080fe20000400000 */
[----:B------:R-:W-:Y:S01]  /*5510*/  F2FP.TF32.F32.PACK_B R11, R11 ;  /* 0x0000000bff0b723e */ /* 0x000fe200024050ff */
[-C--:B------:R-:W-:Y:S01]  /*5520*/  FMUL R49, R49, R22.reuse ;  /* 0x0000001631317220 */ /* 0x080fe20000400000 */
[----:B------:R-:W-:Y:S01]  /*5530*/  ISETP.GT.AND P1, PT, R18, 0x11, PT ;  /* 0x000000111200780c */ /* 0x000fe20003f24270 */
[----:B------:R-:W-:Y:S01]  /*5540*/  @P4 STG.E desc[UR54][R2.64+0x24], R29 ;  /* 0x0000241d02004986 */ /* 0x000fe2000c101936 */
[----:B------:R-:W-:Y:S01]  /*5550*/  F2FP.TF32.F32.PACK_B R31, R31 ;  /* 0x0000001fff1f723e */ /* 0x000fe200024050ff */
[-C--:B-1----:R-:W-:Y:S01]  /*5560*/  FMUL R9, R34, R22.reuse ;  /* 0x0000001622097220 */ /* 0x082fe20000400000 */
[----:B------:R-:W-:Y:S01]  /*5570*/  F2FP.TF32.F32.PACK_B R7, R7 ;  /* 0x00000007ff07723e */ /* 0x000fe200024050ff */
[----:B------:R0:W-:Y:S01]  /*5580*/  @P2 STG.E desc[UR54][R4.64+0x20], R11 ;  /* 0x0000200b04002986 */ /* 0x0001e2000c101936 */
[C---:B------:R-:W-:Y:S01]  /*5590*/  ISETP.GT.AND P4, PT, R0.reuse, RZ, P1 ;  /* 0x000000ff0000720c */ /* 0x040fe20000f84270 */
[-C--:B------:R-:W-:Y:S01]  /*55a0*/  FMUL R51, R51, R22.reuse ;  /* 0x0000001633337220 */ /* 0x080fe20000400000 */
[----:B------:R-:W-:Y:S01]  /*55b0*/  ISETP.GT.AND P2, PT, R0, 0x8, P0 ;  /* 0x000000080000780c */ /* 0x000fe20000744270 */
[----:B------:R-:W-:Y:S01]  /*55c0*/  @P3 STG.E desc[UR54][R4.64+0x24], R31 ;  /* 0x0000241f04003986 */ /* 0x000fe2000c101936 */
[----:B------:R-:W-:Y:S01]  /*55d0*/  ISETP.GT.AND P0, PT, R18, 0x18, PT ;  /* 0x000000181200780c */ /* 0x000fe20003f04270 */
[-C--:B------:R-:W-:Y:S01]  /*55e0*/  FMUL R53, R53, R22.reuse ;  /* 0x0000001635357220 */ /* 0x080fe20000400000 */
[C---:B------:R-:W-:Y:S01]  /*55f0*/  ISETP.GT.AND P3, PT, R0.reuse, 0x8, P1 ;  /* 0x000000080000780c */ /* 0x040fe20000f64270 */
[----:B------:R1:W-:Y:S01]  /*5600*/  @P5 STG.E desc[UR54][R2.64+0x40], R7 ;  /* 0x0000400702005986 */ /* 0x0003e2000c101936 */
[----:B------:R-:W-:Y:S01]  /*5610*/  ISETP.GT.AND P5, PT, R0, RZ, P0 ;  /* 0x000000ff0000720c */ /* 0x000fe200007a4270 */
[-C--:B------:R-:W-:Y:S01]  /*5620*/  FMUL R55, R55, R22.reuse ;  /* 0x0000001637377220 */ /* 0x080fe20000400000 */
[----:B------:R-:W-:Y:S01]  /*5630*/  F2FP.TF32.F32.PACK_B R33, R33 ;  /* 0x00000021ff21723e */ /* 0x000fe200024050ff */
[-C--:B0-----:R-:W-:Y:S01]  /*5640*/  FMUL R11, R38, R22.reuse ;  /* 0x00000016260b7220 */ /* 0x081fe20000400000 */
[----:B------:R-:W-:Y:S01]  /*5650*/  F2FP.TF32.F32.PACK_B R9, R9 ;  /* 0x00000009ff09723e */ /* 0x000fe200024050ff */
[-C--:B------:R-:W-:Y:S01]  /*5660*/  FMUL R57, R57, R22.reuse ;  /* 0x0000001639397220 */ /* 0x080fe20000400000 */
[----:B------:R-:W-:Y:S01]  /*5670*/  ISETP.GT.AND P1, PT, R18, 0x19, PT ;  /* 0x000000191200780c */ /* 0x000fe20003f24270 */
[----:B------:R-:W-:Y:S01]  /*5680*/  @P4 STG.E desc[UR54][R2.64+0x44], R33 ;  /* 0x0000442102004986 */ /* 0x000fe2000c101936 */
[----:B------:R-:W-:Y:S01]  /*5690*/  F2FP.TF32.F32.PACK_B R35, R35 ;  /* 0x00000023ff23723e */ /* 0x000fe200024050ff */
[-C--:B------:R-:W-:Y:S01]  /*56a0*/  FMUL R59, R59, R22.reuse ;  /* 0x000000163b3b7220 */ /* 0x080fe20000400000 */
[----:B------:R-:W-:Y:S01]  /*56b0*/  ISETP.GT.AND P4, PT, R0, RZ, P1 ;  /* 0x000000ff0000720c */ /* 0x000fe20000f84270 */
[-C--:B-1----:R-:W-:Y:S01]  /*56c0*/  FMUL R7, R36, R22.reuse ;  /* 0x0000001624077220 */ /* 0x082fe20000400000 */
[----:B------:R0:W-:Y:S01]  /*56d0*/  @P2 STG.E desc[UR54][R4.64+0x40], R9 ;  /* 0x0000400904002986 */ /* 0x0001e2000c101936 */
[----:B------:R-:W-:Y:S01]  /*56e0*/  ISETP.GT.AND P2, PT, R0, 0x8, P0 ;  /* 0x000000080000780c */ /* 0x000fe20000744270 */
[-C--:B------:R-:W-:Y:S01]  /*56f0*/  FMUL R61, R61, R22.reuse ;  /* 0x000000163d3d7220 */ /* 0x080fe20000400000 */
[----:B------:R-:W-:Y:S01]  /*5700*/  ISETP.GT.AND P0, PT, R18, 0x20, PT ;  /* 0x000000201200780c */ /* 0x000fe20003f04270 */
[----:B------:R-:W-:Y:S01]  /*5710*/  @P3 STG.E desc[UR54][R4.64+0x44], R35 ;  /* 0x0000442304003986 */ /* 0x000fe2000c101936 */
[----:B------:R-:W-:Y:S01]  /*5720*/  F2FP.TF32.F32.PACK_B R7, R7 ;  /* 0x00000007ff07723e */ /* 0x000fe200024050ff */
[-C--:B------:R-:W-:Y:S01]  /*5730*/  FMUL R63, R63, R22.reuse ;  /* 0x000000163f3f7220 */ /* 0x080fe20000400000 */
[C---:B------:R-:W-:Y:S01]  /*5740*/  ISETP.GT.AND P3, PT, R0.reuse, 0x8, P1 ;  /* 0x000000080000780c */ /* 0x040fe20000f64270 */
[-C--:B------:R-:W-:Y:S01]  /*5750*/  FMUL R65, R65, R22.reuse ;  /* 0x0000001641417220 */ /* 0x080fe20000400000 */
[----:B------:R-:W-:Y:S01]  /*5760*/  F2FP.TF32.F32.PACK_B R37, R37 ;  /* 0x00000025ff25723e */ /* 0x000fe200024050ff */
[----:B------:R1:W-:Y:S01]  /*5770*/  @P5 STG.E desc[UR54][R2.64+0x60], R7 ;  /* 0x0000600702005986 */ /* 0x0003e2000c101936 */
[----:B------:R-:W-:Y:S01]  /*5780*/  ISETP.GT.AND P5, PT, R0, RZ, P0 ;  /* 0x000000ff0000720c */ /* 0x000fe200007a4270 */
[-C--:B0-----:R-:W-:Y:S01]  /*5790*/  FMUL R9, R42, R22.reuse ;  /* 0x000000162a097220 */ /* 0x081fe20000400000 */
[----:B------:R-:W-:Y:S01]  /*57a0*/  F2FP.TF32.F32.PACK_B R11, R11 ;  /* 0x0000000bff0b723e */ /* 0x000fe200024050ff */
[----:B------:R-:W-:Y:S01]  /*57b0*/  @P4 STG.E desc[UR54][R2.64+0x64], R37 ;  /* 0x0000642502004986 */ /* 0x000fe2000c101936 */
[----:B------:R-:W-:Y:S01]  /*57c0*/  ISETP.GT.AND P1, PT, R18, 0x21, PT ;  /* 0x000000211200780c */ /* 0x000fe20003f24270 */
[-C--:B------:R-:W-:Y:S01]  /*57d0*/  FMUL R67, R67, R22.reuse ;  /* 0x0000001643437220 */ /* 0x080fe20000400000 */
[----:B------:R-:W-:Y:S01]  /*57e0*/  F2FP.TF32.F32.PACK_B R39, R39 ;  /* 0x00000027ff27723e */ /* 0x000fe200024050ff */
[----:B------:R0:W-:Y:S01]  /*57f0*/  @P2 STG.E desc[UR54][R4.64+0x60], R11 ;  /* 0x0000600b04002986 */ /* 0x0001e2000c101936 */
[C---:B------:R-:W-:Y:S01]  /*5800*/  ISETP.GT.AND P4, PT, R0.reuse, RZ, P1 ;  /* 0x000000ff0000720c */ /* 0x040fe20000f84270 */
[-C--:B------:R-:W-:Y:S01]  /*5810*/  FMUL R69, R69, R22.reuse ;  /* 0x0000001645457220 */ /* 0x080fe20000400000 */
[----:B------:R-:W-:Y:S01]  /*5820*/  ISETP.GT.AND P2, PT, R0, 0x8, P0 ;  /* 0x000000080000780c */ /* 0x000fe20000744270 */
[-C--:B-1----:R-:W-:Y:S01]  /*5830*/  FMUL R7, R40, R22.reuse ;  /* 0x0000001628077220 */ /* 0x082fe20000400000 */
[----:B------:R-:W-:Y:S01]  /*5840*/  ISETP.GT.AND P0, PT, R18, 0x28, PT ;  /* 0x000000281200780c */ /* 0x000fe20003f04270 */
[----:B------:R-:W-:Y:S01]  /*5850*/  @P3 STG.E desc[UR54][R4.64+0x64], R39 ;  /* 0x0000642704003986 */ /* 0x000fe2000c101936 */
[----:B------:R-:W-:Y:S01]  /*5860*/  ISETP.GT.AND P3, PT, R0, 0x8, P1 ;  /* 0x000000080000780c */ /* 0x000fe20000f64270 */
[-C--:B------:R-:W-:Y:S01]  /*5870*/  FMUL R71, R71, R22.reuse ;  /* 0x0000001647477220 */ /* 0x080fe20000400000 */
[----:B------:R-:W-:Y:S01]  /*5880*/  F2FP.TF32.F32.PACK_B R7, R7 ;  /* 0x00000007ff07723e */ /* 0x000fe200024050ff */
[-C--:B------:R-:W-:Y:S01]  /*5890*/  FMUL R73, R73, R22.reuse ;  /* 0x0000001649497220 */ /* 0x080fe20000400000 */
[----:B------:R-:W-:Y:S01]  /*58a0*/  F2FP.TF32.F32.PACK_B R41, R41 ;  /* 0x00000029ff29723e */ /* 0x000fe200024050ff */
[-C--:B0-----:R-:W-:Y:S01]  /*58b0*/  FMUL R11, R46, R22.reuse ;  /* 0x000000162e0b7220 */ /* 0x081fe20000400000 */
[----:B------:R-:W-:Y:S01]  /*58c0*/  F2FP.TF32.F32.PACK_B R9, R9 ;  /* 0x00000009ff09723e */ /* 0x000fe200024050ff */
[----:B------:R0:W-:Y:S01]  /*58d0*/  @P5 STG.E desc[UR54][R2.64+0x80], R7 ;  /* 0x0000800702005986 */ /* 0x0001e2000c101936 */
[----:B------:R-:W-:Y:S01]  /*58e0*/  ISETP.GT.AND P5, PT, R0, RZ, P0 ;  /* 0x000000ff0000720c */ /* 0x000fe200007a4270 */
[-C--:B------:R-:W-:Y:S01]  /*58f0*/  FMUL R75, R75, R22.reuse ;  /* 0x000000164b4b7220 */ /* 0x080fe20000400000 */
[----:B------:R-:W-:Y:S01]  /*5900*/  ISETP.GT.AND P1, PT, R18, 0x29, PT ;  /* 0x000000291200780c */ /* 0x000fe20003f24270 */
[----:B------:R-:W-:Y:S01]  /*5910*/  @P4 STG.E desc[UR54][R2.64+0x84], R41 ;  /* 0x0000842902004986 */ /* 0x000fe2000c101936 */
[----:B------:R-:W-:Y:S01]  /*5920*/  F2FP.TF32.F32.PACK_B R43, R43 ;  /* 0x0000002bff2b723e */ /* 0x000fe200024050ff */
[-C--:B------:R-:W-:Y:S01]  /*5930*/  FMUL R77, R77, R22.reuse ;  /* 0x000000164d4d7220 */ /* 0x080fe20000400000 */
[C---:B------:R-:W-:Y:S01]  /*5940*/  ISETP.GT.AND P4, PT, R0.reuse, RZ, P1 ;  /* 0x000000ff0000720c */ /* 0x040fe20000f84270 */
[----:B------:R1:W-:Y:S01]  /*5950*/  @P2 STG.E desc[UR54][R4.64+0x80], R9 ;  /* 0x0000800904002986 */ /* 0x0003e2000c101936 */
[----:B------:R-:W-:Y:S01]  /*5960*/  ISETP.GT.AND P2, PT, R0, 0x8, P0 ;  /* 0x000000080000780c */ /* 0x000fe20000744270 */
[-C--:B------:R-:W-:Y:S01]  /*5970*/  FMUL R79, R79, R22.reuse ;  /* 0x000000164f4f7220 */ /* 0x080fe20000400000 */
[----:B------:R-:W-:Y:S01]  /*5980*/  ISETP.GT.AND P0, PT, R18, 0x30, PT ;  /* 0x000000301200780c */ /* 0x000fe20003f04270 */
[-C--:B0-----:R-:W-:Y:S01]  /*5990*/  FMUL R7, R44, R22.reuse ;  /* 0x000000162c077220 */ /* 0x081fe20000400000 */
[----:B------:R-:W-:Y:S01]  /*59a0*/  @P3 STG.E desc[UR54][R4.64+0x84], R43 ;  /* 0x0000842b04003986 */ /* 0x000fe2000c101936 */
[----:B------:R-:W-:Y:S01]  /*59b0*/  ISETP.GT.AND P3, PT, R0, 0x8, P1 ;  /* 0x000000080000780c */ /* 0x000fe20000f64270 */
[-C--:B------:R-:W-:Y:S01]  /*59c0*/  FMUL R81, R81, R22.reuse ;  /* 0x0000001651517220 */ /* 0x080fe20000400000 */
[----:B------:R-:W-:Y:S01]  /*59d0*/  F2FP.TF32.F32.PACK_B R45, R45 ;  /* 0x0000002dff2d723e */ /* 0x000fe200024050ff */
[-C--:B------:R-:W-:Y:S01]  /*59e0*/  FMUL R83, R83, R22.reuse ;  /* 0x0000001653537220 */ /* 0x080fe20000400000 */
[----:B------:R-:W-:Y:S01]  /*59f0*/  F2FP.TF32.F32.PACK_B R7, R7 ;  /* 0x00000007ff07723e */ /* 0x000fe200024050ff */
[-C--:B------:R-:W-:Y:S01]  /*5a00*/  FMUL R13, R84, R22.reuse ;  /* 0x00000016540d7220 */ /* 0x080fe20000400000 */
[----:B------:R-:W-:Y:S01]  /*5a10*/  F2FP.TF32.F32.PACK_B R11, R11 ;  /* 0x0000000bff0b723e */ /* 0x000fe200024050ff */
[-C--:B-1----:R-:W-:Y:S01]  /*5a20*/  FMUL R9, R50, R22.reuse ;  /* 0x0000001632097220 */ /* 0x082fe20000400000 */
[----:B------:R-:W-:Y:S01]  /*5a30*/  ISETP.GT.AND P1, PT, R18, 0x31, PT ;  /* 0x000000311200780c */ /* 0x000fe20003f24270 */
[----:B------:R0:W-:Y:S01]  /*5a40*/  @P5 STG.E desc[UR54][R2.64+0xa0], R7 ;  /* 0x0000a00702005986 */ /* 0x0001e2000c101936 */
[C---:B------:R-:W-:Y:S01]  /*5a50*/  ISETP.GT.AND P5, PT, R0.reuse, RZ, P0 ;  /* 0x000000ff0000720c */ /* 0x040fe200007a4270 */
[-C--:B------:R-:W-:Y:S01]  /*5a60*/  FMUL R85, R85, R22.reuse ;  /* 0x0000001655557220 */ /* 0x080fe20000400000 */
[----:B------:R-:W-:Y:S01]  /*5a70*/  F2FP.TF32.F32.PACK_B R47, R47 ;  /* 0x0000002fff2f723e */ /* 0x000fe200024050ff */
[----:B------:R-:W-:Y:S01]  /*5a80*/  @P4 STG.E desc[UR54][R2.64+0xa4], R45 ;  /* 0x0000a42d02004986 */ /* 0x000fe2000c101936 */
[----:B------:R-:W-:Y:S01]  /*5a90*/  ISETP.GT.AND P4, PT, R0, RZ, P1 ;  /* 0x000000ff0000720c */ /* 0x000fe20000f84270 */
[-C--:B------:R-:W-:Y:S01]  /*5aa0*/  FMUL R15, R86, R22.reuse ;  /* 0x00000016560f7220 */ /* 0x080fe20000400000 */
[----:B------:R-:W-:Y:S01]  /*5ab0*/  F2FP.TF32.F32.PACK_B R49, R49 ;  /* 0x00000031ff31723e */ /* 0x000fe200024050ff */
[----:B------:R1:W-:Y:S01]  /*5ac0*/  @P2 STG.E desc[UR54][R4.64+0xa0], R11 ;  /* 0x0000a00b04002986 */ /* 0x0003e2000c101936 */
[----:B------:R-:W-:Y:S01]  /*5ad0*/  ISETP.GT.AND P2, PT, R0, 0x8, P0 ;  /* 0x000000080000780c */ /* 0x000fe20000744270 */
[-C--:B------:R-:W-:Y:S01]  /*5ae0*/  FMUL R87, R87, R22.reuse ;  /* 0x0000001657577220 */ /* 0x080fe20000400000 */
[----:B------:R-:W-:Y:S01]  /*5af0*/  ISETP.GT.AND P0, PT, R18, 0x38, PT ;  /* 0x000000381200780c */ /* 0x000fe20003f04270 */
[----:B0-----:R-:W-:Y:S01]  /*5b00*/  FMUL R7, R48, R22 ;  /* 0x0000001630077220 */ /* 0x001fe20000400000 */
[----:B------:R-:W-:Y:S01]  /*5b10*/  @P3 STG.E desc[UR54][R4.64+0xa4], R47 ;  /* 0x0000a42f04003986 */ /* 0x000fe2000c101936 */
[----:B------:R-:W-:-:S02]  /*5b20*/  ISETP.GT.AND P3, PT, R0, 0x8, P1 ;  /* 0x000000080000780c */ /* 0x000fc40000f64270 */
[----:B------:R-:W-:Y:S02]  /*5b30*/  F2FP.TF32.F32.PACK_B R9, R9 ;  /* 0x00000009ff09723e */ /* 0x000fe400024050ff */
[----:B------:R-:W-:Y:S02]  /*5b40*/  F2FP.TF32.F32.PACK_B R7, R7 ;  /* 0x00000007ff07723e */ /* 0x000fe400024050ff */
[----:B------:R-:W-:Y:S01]  /*5b50*/  ISETP.GT.AND P1, PT, R18, 0x39, PT ;  /* 0x000000391200780c */ /* 0x000fe20003f24270 */
[----:B-1----:R-:W-:Y:S01]  /*5b60*/  FMUL R11, R54, R22 ;  /* 0x00000016360b7220 */ /* 0x002fe20000400000 */
[----:B------:R-:W-:Y:S01]  /*5b70*/  F2FP.TF32.F32.PACK_B R51, R51 ;  /* 0x00000033ff33723e */ /* 0x000fe200024050ff */
[----:B------:R0:W-:Y:S01]  /*5b80*/  @P5 STG.E desc[UR54][R2.64+0xc0], R7 ;  /* 0x0000c00702005986 */ /* 0x0001e2000c101936 */
[C---:B------:R-:W-:Y:S02]  /*5b90*/  ISETP.GT.AND P5, PT, R0.reuse, RZ, P0 ;  /* 0x000000ff0000720c */ /* 0x040fe400007a4270 */
[----:B------:R-:W-:Y:S01]  /*5ba0*/  F2FP.TF32.F32.PACK_B R53, R53 ;  /* 0x00000035ff35723e */ /* 0x000fe200024050ff */
[----:B------:R-:W-:Y:S01]  /*5bb0*/  @P4 STG.E desc[UR54][R2.64+0xc4], R49 ;  /* 0x0000c43102004986 */ /* 0x000fe2000c101936 */
[----:B------:R-:W-:-:S02]  /*5bc0*/  ISETP.GT.AND P4, PT, R0, RZ, P1 ;  /* 0x000000ff0000720c */ /* 0x000fc40000f84270 */
[----:B------:R-:W-:Y:S01]  /*5bd0*/  F2FP.TF32.F32.PACK_B R11, R11 ;  /* 0x0000000bff0b723e */ /* 0x000fe200024050ff */
[----:B------:R1:W-:Y:S01]  /*5be0*/  @P2 STG.E desc[UR54][R4.64+0xc0], R9 ;  /* 0x0000c00904002986 */ /* 0x0003e2000c101936 */
[----:B------:R-:W-:Y:S02]  /*5bf0*/  ISETP.GT.AND P2, PT, R0, 0x8, P0 ;  /* 0x000000080000780c */ /* 0x000fe40000744270 */
[----:B------:R-:W-:Y:S01]  /*5c00*/  ISETP.GT.AND P0, PT, R18, 0x40, PT ;  /* 0x000000401200780c */ /* 0x000fe20003f04270 */
[----:B0-----:R-:W-:Y:S01]  /*5c10*/  FMUL R7, R52, R22 ;  /* 0x0000001634077220 */ /* 0x001fe20000400000 */
[----:B------:R-:W-:Y:S01]  /*5c20*/  @P3 STG.E desc[UR54][R4.64+0xc4], R51 ;  /* 0x0000c43304003986 */ /* 0x000fe2000c101936 */
[----:B------:R-:W-:Y:S02]  /*5c30*/  ISETP.GT.AND P3, PT, R0, 0x8, P1 ;  /* 0x000000080000780c */ /* 0x000fe40000f64270 */
[----:B------:R-:W-:Y:S02]  /*5c40*/  ISETP.GT.AND P1, PT, R18, 0x41, PT ;  /* 0x000000411200780c */ /* 0x000fe40003f24270 */
[----:B------:R-:W-:-:S02]  /*5c50*/  F2FP.TF32.F32.PACK_B R7, R7 ;  /* 0x00000007ff07723e */ /* 0x000fc400024050ff */
[----:B------:R-:W-:Y:S01]  /*5c60*/  F2FP.TF32.F32.PACK_B R55, R55 ;  /* 0x00000037ff37723e */ /* 0x000fe200024050ff */
[----:B-1----:R-:W-:Y:S01]  /*5c70*/  FMUL R9, R58, R22 ;  /* 0x000000163a097220 */ /* 0x002fe20000400000 */
[----:B------:R-:W-:Y:S01]  /*5c80*/  F2FP.TF32.F32.PACK_B R57, R57 ;  /* 0x00000039ff39723e */ /* 0x000fe200024050ff */
[----:B------:R0:W-:Y:S01]  /*5c90*/  @P5 STG.E desc[UR54][R2.64+0xe0], R7 ;  /* 0x0000e00702005986 */ /* 0x0001e2000c101936 */
[C---:B------:R-:W-:Y:S02]  /*5ca0*/  ISETP.GT.AND P5, PT, R0.reuse, RZ, P0 ;  /* 0x000000ff0000720c */ /* 0x040fe400007a4270 */
[----:B------:R-:W-:Y:S01]  /*5cb0*/  F2FP.TF32.F32.PACK_B R9, R9 ;  /* 0x00000009ff09723e */ /* 0x000fe200024050ff */
[----:B------:R-:W-:Y:S01]  /*5cc0*/  @P4 STG.E desc[UR54][R2.64+0xe4], R53 ;  /* 0x0000e43502004986 */ /* 0x000fe2000c101936 */
[C---:B------:R-:W-:Y:S02]  /*5cd0*/  ISETP.GT.AND P4, PT, R0.reuse, RZ, P1 ;  /* 0x000000ff0000720c */ /* 0x040fe40000f84270 */
[----:B------:R-:W-:Y:S01]  /*5ce0*/  F2FP.TF32.F32.PACK_B R59, R59 ;  /* 0x0000003bff3b723e */ /* 0x000fe200024050ff */
[----:B------:R1:W-:Y:S01]  /*5cf0*/  @P2 STG.E desc[UR54][R4.64+0xe0], R11 ;  /* 0x0000e00b04002986 */ /* 0x0003e2000c101936 */
[----:B------:R-:W-:-:S02]  /*5d00*/  ISETP.GT.AND P2, PT, R0, 0x8, P0 ;  /* 0x000000080000780c */ /* 0x000fc40000744270 */
[----:B------:R-:W-:Y:S01]  /*5d10*/  ISETP.GT.AND P0, PT, R18, 0x48, PT ;  /* 0x000000481200780c */ /* 0x000fe20003f04270 */
[-C--:B0-----:R-:W-:Y:S01]  /*5d20*/  FMUL R7, R56, R22.reuse ;  /* 0x0000001638077220 */ /* 0x081fe20000400000 */
[----:B------:R-:W-:Y:S01]  /*5d30*/  @P3 STG.E desc[UR54][R4.64+0xe4], R55 ;  /* 0x0000e43704003986 */ /* 0x000fe2000c101936 */
[----:B------:R-:W-:Y:S02]  /*5d40*/  ISETP.GT.AND P3, PT, R0, 0x8, P1 ;  /* 0x000000080000780c */ /* 0x000fe40000f64270 */
[----:B------:R-:W-:Y:S02]  /*5d50*/  ISETP.GT.AND P1, PT, R18, 0x49, PT ;  /* 0x000000491200780c */ /* 0x000fe40003f24270 */
[----:B------:R-:W-:Y:S01]  /*5d60*/  F2FP.TF32.F32.PACK_B R7, R7 ;  /* 0x00000007ff07723e */ /* 0x000fe200024050ff */
[----:B-1----:R-:W-:Y:S01]  /*5d70*/  FMUL R11, R62, R22 ;  /* 0x000000163e0b7220 */ /* 0x002fe20000400000 */
[----:B------:R-:W-:-:S03]  /*5d80*/  F2FP.TF32.F32.PACK_B R61, R61 ;  /* 0x0000003dff3d723e */ /* 0x000fc600024050ff */
[----:B------:R0:W-:Y:S01]  /*5d90*/  @P5 STG.E desc[UR54][R2.64+0x100], R7 ;  /* 0x0001000702005986 */ /* 0x0001e2000c101936 */
[C---:B------:R-:W-:Y:S02]  /*5da0*/  ISETP.GT.AND P5, PT, R0.reuse, RZ, P0 ;  /* 0x000000ff0000720c */ /* 0x040fe400007a4270 */
[----:B------:R-:W-:Y:S01]  /*5db0*/  F2FP.TF32.F32.PACK_B R11, R11 ;  /* 0x0000000bff0b723e */ /* 0x000fe200024050ff */
[----:B------:R-:W-:Y:S01]  /*5dc0*/  @P4 STG.E desc[UR54][R2.64+0x104], R57 ;  /* 0x0001043902004986 */ /* 0x000fe2000c101936 */
[C---:B------:R-:W-:Y:S02]  /*5dd0*/  ISETP.GT.AND P4, PT, R0.reuse, RZ, P1 ;  /* 0x000000ff0000720c */ /* 0x040fe40000f84270 */
[----:B------:R-:W-:Y:S01]  /*5de0*/  F2FP.TF32.F32.PACK_B R63, R63 ;  /* 0x0000003fff3f723e */ /* 0x000fe200024050ff */
[----:B------:R1:W-:Y:S01]  /*5df0*/  @P2 STG.E desc[UR54][R4.64+0x100], R9 ;  /* 0x0001000904002986 */ /* 0x0003e2000c101936 */
[----:B------:R-:W-:Y:S02]  /*5e00*/  ISETP.GT.AND P2, PT, R0, 0x8, P0 ;  /* 0x000000080000780c */ /* 0x000fe40000744270 */
[----:B------:R-:W-:Y:S01]  /*5e10*/  ISETP.GT.AND P0, PT, R18, 0x50, PT ;  /* 0x000000501200780c */ /* 0x000fe20003f04270 */
[----:B0-----:R-:W-:Y:S01]  /*5e20*/  FMUL R7, R60, R22 ;  /* 0x000000163c077220 */ /* 0x001fe20000400000 */
[----:B------:R-:W-:Y:S01]  /*5e30*/  @P3 STG.E desc[UR54][R4.64+0x104], R59 ;  /* 0x0001043b04003986 */ /* 0x000fe2000c101936 */
[----:B------:R-:W-:-:S02]  /*5e40*/  ISETP.GT.AND P3, PT, R0, 0x8, P1 ;  /* 0x000000080000780c */ /* 0x000fc40000f64270 */
        /* <DEDUP_REMOVED lines=38> */
[----:B------:R-:W-:Y:S01]  /*60b0*/  ISETP.GT.AND P0, PT, R0, 0x8, P0 ;  /* 0x000000080000780c */ /* 0x000fe20000704270 */
[----:B------:R-:W-:Y:S01]  /*60c0*/  @P4 STG.E desc[UR54][R2.64+0x164], R69 ;  /* 0x0001644502004986 */ /* 0x000fe2000c101936 */
[----:B------:R-:W-:Y:S02]  /*60d0*/  ISETP.GT.AND P4, PT, R18, 0x69, PT ;  /* 0x000000691200780c */ /* 0x000fe40003f84270 */
[----:B------:R-:W-:Y:S01]  /*60e0*/  F2FP.TF32.F32.PACK_B R9, R9 ;  /* 0x00000009ff09723e */ /* 0x000fe200024050ff */
[----:B------:R1:W-:Y:S01]  /*60f0*/  @P2 STG.E desc[UR54][R4.64+0x160], R11 ;  /* 0x0001600b04002986 */ /* 0x0003e2000c101936 */
[C---:B------:R-:W-:Y:S02]  /*6100*/  ISETP.GT.AND P2, PT, R0.reuse, RZ, P1 ;  /* 0x000000ff0000720c */ /* 0x040fe40000f44270 */
[----:B------:R-:W-:Y:S01]  /*6110*/  ISETP.GT.AND P1, PT, R0, 0x8, P1 ;  /* 0x000000080000780c */ /* 0x000fe20000f24270 */
[----:B0-----:R-:W-:Y:S01]  /*6120*/  FMUL R7, R72, R22 ;  /* 0x0000001648077220 */ /* 0x001fe20000400000 */
[----:B------:R-:W-:Y:S01]  /*6130*/  @P3 STG.E desc[UR54][R4.64+0x164], R71 ;  /* 0x0001644704003986 */ /* 0x000fe2000c101936 */
[----:B------:R-:W-:-:S02]  /*6140*/  ISETP.GT.AND P6, PT, R0, RZ, P4 ;  /* 0x000000ff0000720c */ /* 0x000fc400027c4270 */
[----:B------:R-:W-:Y:S02]  /*6150*/  F2FP.TF32.F32.PACK_B R75, R75 ;  /* 0x0000004bff4b723e */ /* 0x000fe400024050ff */
[----:B------:R-:W-:Y:S02]  /*6160*/  F2FP.TF32.F32.PACK_B R7, R7 ;  /* 0x00000007ff07723e */ /* 0x000fe400024050ff */
[----:B------:R-:W-:Y:S01]  /*6170*/  F2FP.TF32.F32.PACK_B R77, R77 ;  /* 0x0000004dff4d723e */ /* 0x000fe200024050ff */
[----:B-1----:R-:W-:Y:S01]  /*6180*/  FMUL R11, R82, R22 ;  /* 0x00000016520b7220 */ /* 0x002fe20000400000 */
[----:B------:R-:W-:Y:S01]  /*6190*/  ISETP.GT.AND P4, PT, R0, 0x8, P4 ;  /* 0x000000080000780c */ /* 0x000fe20002784270 */
[----:B------:R0:W-:Y:S01]  /*61a0*/  @P5 STG.E desc[UR54][R2.64+0x180], R7 ;  /* 0x0001800702005986 */ /* 0x0001e2000c101936 */
[----:B------:R-:W-:Y:S02]  /*61b0*/  ISETP.GT.AND P5, PT, R18, 0x68, PT ;  /* 0x000000681200780c */ /* 0x000fe40003fa4270 */
[----:B------:R-:W-:Y:S01]  /*61c0*/  F2FP.TF32.F32.PACK_B R79, R79 ;  /* 0x0000004fff4f723e */ /* 0x000fe200024050ff */
[----:B------:R-:W-:Y:S01]  /*61d0*/  @P2 STG.E desc[UR54][R2.64+0x184], R73 ;  /* 0x0001844902002986 */ /* 0x000fe2000c101936 */
[----:B------:R-:W-:-:S02]  /*61e0*/  ISETP.GT.AND P3, PT, R0, RZ, P5 ;  /* 0x000000ff0000720c */ /* 0x000fc40002f64270 */
[----:B------:R-:W-:Y:S01]  /*61f0*/  ISETP.GT.AND P5, PT, R0, 0x8, P5 ;  /* 0x000000080000780c */ /* 0x000fe20002fa4270 */
[----:B------:R1:W-:Y:S01]  /*6200*/  @P0 STG.E desc[UR54][R4.64+0x180], R9 ;  /* 0x0001800904000986 */ /* 0x0003e2000c101936 */
[C---:B------:R-:W-:Y:S02]  /*6210*/  ISETP.GT.AND P2, PT, R18.reuse, 0x71, PT ;  /* 0x000000711200780c */ /* 0x040fe40003f44270 */
[----:B------:R-:W-:Y:S01]  /*6220*/  ISETP.GT.AND P0, PT, R18, 0x79, PT ;  /* 0x000000791200780c */ /* 0x000fe20003f04270 */
[-C--:B0-----:R-:W-:Y:S01]  /*6230*/  FMUL R7, R76, R22.reuse ;  /* 0x000000164c077220 */ /* 0x081fe20000400000 */
[----:B------:R-:W-:Y:S01]  /*6240*/  @P1 STG.E desc[UR54][R4.64+0x184], R75 ;  /* 0x0001844b04001986 */ /* 0x000fe2000c101936 */
[----:B------:R-:W-:Y:S02]  /*6250*/  ISETP.GT.AND P1, PT, R18, 0x78, PT ;  /* 0x000000781200780c */ /* 0x000fe40003f24270 */
[----:B------:R-:W-:Y:S02]  /*6260*/  F2FP.TF32.F32.PACK_B R81, R81 ;  /* 0x00000051ff51723e */ /* 0x000fe400024050ff */
[----:B------:R-:W-:Y:S01]  /*6270*/  F2FP.TF32.F32.PACK_B R7, R7 ;  /* 0x00000007ff07723e */ /* 0x000fe200024050ff */
[----:B-1----:R-:W-:Y:S01]  /*6280*/  FMUL R9, R78, R22 ;  /* 0x000000164e097220 */ /* 0x002fe20000400000 */
[----:B------:R-:W-:-:S03]  /*6290*/  F2FP.TF32.F32.PACK_B R11, R11 ;  /* 0x0000000bff0b723e */ /* 0x000fc600024050ff */
[----:B------:R0:W-:Y:S01]  /*62a0*/  @P3 STG.E desc[UR54][R2.64+0x1a0], R7 ;  /* 0x0001a00702003986 */ /* 0x0001e2000c101936 */
[----:B------:R-:W-:Y:S02]  /*62b0*/  ISETP.GT.AND P3, PT, R18, 0x70, PT ;  /* 0x000000701200780c */ /* 0x000fe40003f64270 */
[----:B------:R-:W-:Y:S01]  /*62c0*/  F2FP.TF32.F32.PACK_B R9, R9 ;  /* 0x00000009ff09723e */ /* 0x000fe200024050ff */
[----:B------:R-:W-:Y:S01]  /*62d0*/  @P6 STG.E desc[UR54][R2.64+0x1a4], R77 ;  /* 0x0001a44d02006986 */ /* 0x000fe2000c101936 */
[C---:B------:R-:W-:Y:S02]  /*62e0*/  ISETP.GT.AND P6, PT, R0.reuse, RZ, P3 ;  /* 0x000000ff0000720c */ /* 0x040fe40001fc4270 */
[C---:B------:R-:W-:Y:S01]  /*62f0*/  ISETP.GT.AND P3, PT, R0.reuse, 0x8, P3 ;  /* 0x000000080000780c */ /* 0x040fe20001f64270 */
[----:B------:R-:W-:Y:S01]  /*6300*/  @P5 STG.E desc[UR54][R4.64+0x1a0], R9 ;  /* 0x0001a00904005986 */ /* 0x000fe2000c101936 */
[C---:B------:R-:W-:Y:S02]  /*6310*/  ISETP.GT.AND P5, PT, R0.reuse, RZ, P2 ;  /* 0x000000ff0000720c */ /* 0x040fe400017a4270 */
[----:B------:R-:W-:Y:S01]  /*6320*/  ISETP.GT.AND P2, PT, R0, 0x8, P2 ;  /* 0x000000080000780c */ /* 0x000fe20001744270 */
[----:B0-----:R-:W-:Y:S01]  /*6330*/  FMUL R7, R80, R22 ;  /* 0x0000001650077220 */ /* 0x001fe20000400000 */
[----:B------:R-:W-:Y:S01]  /*6340*/  @P4 STG.E desc[UR54][R4.64+0x1a4], R79 ;  /* 0x0001a44f04004986 */ /* 0x000fe2000c101936 */
[----:B------:R-:W-:-:S02]  /*6350*/  ISETP.GT.AND P4, PT, R0, RZ, P1 ;  /* 0x000000ff0000720c */ /* 0x000fc40000f84270 */
[C---:B------:R-:W-:Y:S02]  /*6360*/  ISETP.GT.AND P1, PT, R0.reuse, 0x8, P1 ;  /* 0x000000080000780c */ /* 0x040fe40000f24270 */
[----:B------:R-:W-:Y:S02]  /*6370*/  F2FP.TF32.F32.PACK_B R7, R7 ;  /* 0x00000007ff07723e */ /* 0x000fe400024050ff */
[----:B------:R-:W-:Y:S02]  /*6380*/  F2FP.TF32.F32.PACK_B R83, R83 ;  /* 0x00000053ff53723e */ /* 0x000fe400024050ff */
[----:B------:R-:W-:Y:S01]  /*6390*/  F2FP.TF32.F32.PACK_B R13, R13 ;  /* 0x0000000dff0d723e */ /* 0x000fe200024050ff */
[----:B------:R-:W-:Y:S01]  /*63a0*/  @P6 STG.E desc[UR54][R2.64+0x1c0], R7 ;  /* 0x0001c00702006986 */ /* 0x000fe2000c101936 */
[C---:B------:R-:W-:Y:S02]  /*63b0*/  ISETP.GT.AND P6, PT, R0.reuse, RZ, P0 ;  /* 0x000000ff0000720c */ /* 0x040fe400007c4270 */
[----:B------:R-:W-:Y:S01]  /*63c0*/  ISETP.GT.AND P0, PT, R0, 0x8, P0 ;  /* 0x000000080000780c */ /* 0x000fe20000704270 */
[----:B------:R-:W-:Y:S01]  /*63d0*/  @P5 STG.E desc[UR54][R2.64+0x1c4], R81 ;  /* 0x0001c45102005986 */ /* 0x000fe2000c101936 */
[----:B------:R-:W-:-:S02]  /*63e0*/  F2FP.TF32.F32.PACK_B R85, R85 ;  /* 0x00000055ff55723e */ /* 0x000fc400024050ff */
[----:B------:R-:W-:Y:S01]  /*63f0*/  F2FP.TF32.F32.PACK_B R15, R15 ;  /* 0x0000000fff0f723e */ /* 0x000fe200024050ff */
[----:B------:R-:W-:Y:S01]  /*6400*/  @P3 STG.E desc[UR54][R4.64+0x1c0], R11 ;  /* 0x0001c00b04003986 */ /* 0x000fe2000c101936 */
[----:B------:R-:W-:-:S03]  /*6410*/  F2FP.TF32.F32.PACK_B R87, R87 ;  /* 0x00000057ff57723e */ /* 0x000fc600024050ff */
[----:B------:R-:W-:Y:S04]  /*6420*/  @P2 STG.E desc[UR54][R4.64+0x1c4], R83 ;  /* 0x0001c45304002986 */ /* 0x000fe8000c101936 */
[----:B------:R-:W-:Y:S04]  /*6430*/  @P4 STG.E desc[UR54][R2.64+0x1e0], R13 ;  /* 0x0001e00d02004986 */ /* 0x000fe8000c101936 */
[----:B------:R0:W-:Y:S02]  /*6440*/  @P6 STG.E desc[UR54][R2.64+0x1e4], R85 ;  /* 0x0001e45502006986 */ /* 0x0001e4000c101936 */
[----:B0-----:R-:W-:-:S02]  /*6450*/  @P1 IMAD.MOV.U32 R2, RZ, RZ, R4 ;  /* 0x000000ffff021224 */ /* 0x001fc400078e0004 */
[----:B------:R-:W-:-:S05]  /*6460*/  @P1 IMAD.MOV.U32 R3, RZ, RZ, R5 ;  /* 0x000000ffff031224 */ /* 0x000fca00078e0005 */
[----:B------:R0:W-:Y:S04]  /*6470*/  @P1 STG.E desc[UR54][R2.64+0x1e0], R15 ;  /* 0x0001e00f02001986 */ /* 0x0001e8000c101936 */
[----:B------:R0:W-:Y:S02]  /*6480*/  @P0 STG.E desc[UR54][R4.64+0x1e4], R87 ;  /* 0x0001e45704000986 */ /* 0x0001e4000c101936 */
.L_x_157:
[----:B------:R-:W-:Y:S05]  /*6490*/  BSYNC B0 ;  /* 0x0000000000007941 */ /* 0x000fea0003800000 */
.L_x_31:
[----:B0-----:R-:W-:Y:S01]  /*64a0*/  IMAD.U32 R2, RZ, RZ, UR52 ;  /* 0x00000034ff027e24 */ /* 0x001fe2000f8e00ff */
[----:B------:R-:W-:Y:S01]  /*64b0*/  ULDC.64 UR4, c[0x0][0x650] ;  /* 0x0001940000047ab9 */ /* 0x000fe20000000a00 */
[----:B------:R-:W-:Y:S01]  /*64c0*/  IMAD.U32 R3, RZ, RZ, UR53 ;  /* 0x00000035ff037e24 */ /* 0x000fe2000f8e00ff */
[----:B------:R0:W-:Y:S01]  /*64d0*/  SYNCS.ARRIVE.TRANS64.A1T0 RZ, [R96+UR50], RZ ;  /* 0x000000ff60ff79a7 */ /* 0x0001e20008100032 */
[----:B------:R-:W-:Y:S01]  /*64e0*/  PRMT R0, RZ, 0x7610, R0 ;  /* 0x00007610ff007816 */ /* 0x000fe20000000000 */
[----:B------:R-:W-:Y:S01]  /*64f0*/  IMAD.MOV.U32 R18, RZ, RZ, -0x1 ;  /* 0xffffffffff127424 */ /* 0x000fe200078e00ff */
[----:B------:R-:W-:Y:S01]  /*6500*/  LEA R16, P0, R2, R16, 0x1 ;  /* 0x0000001002107211 */ /* 0x000fe200078008ff */
[----:B------:R-:W-:Y:S02]  /*6510*/  IMAD.MOV.U32 R2, RZ, RZ, -0x1 ;  /* 0xffffffffff027424 */ /* 0x000fe400078e00ff */
[----:B------:R-:W-:Y:S01]  /*6520*/  IMAD.MOV.U32 R19, RZ, RZ, -0x1 ;  /* 0xffffffffff137424 */ /* 0x000fe200078e00ff */
[----:B------:R-:W-:-:S02]  /*6530*/  IADD3.X R17, R17, UR41, RZ, P0, !PT ;  /* 0x0000002911117c10 */ /* 0x000fc400087fe4ff */
[----:B------:R-:W-:-:S04]  /*6540*/  ISETP.GE.U32.AND P0, PT, R16, UR4, PT ;  /* 0x0000000410007c0c */ /* 0x000fc8000bf06070 */
[----:B------:R-:W-:-:S13]  /*6550*/  ISETP.GE.U32.AND.EX P0, PT, R17, UR5, PT, P0 ;  /* 0x0000000511007c0c */ /* 0x000fda000bf06100 */
[----:B0-----:R-:W-:Y:S05]  /*6560*/  @P0 BRA `(.L_x_158) ;  /* 0x0000000400700947 */ /* 0x001fea0003800000 */
[----:B------:R-:W0:Y:S01]  /*6570*/  S2UR UR7, SR_CTAID.X ;  /* 0x00000000000779c3 */ /* 0x000e220000002500 */
[----:B------:R-:W-:Y:S01]  /*6580*/  ULDC.64 UR4, c[0x0][0x628] ;  /* 0x00018a0000047ab9 */ /* 0x000fe20000000a00 */
[----:B------:R-:W-:Y:S01]  /*6590*/  ULDC UR6, c[0x0][0x150] ;  /* 0x0000540000067ab9 */ /* 0x000fe20000000800 */
[----:B------:R-:W-:Y:S01]  /*65a0*/  ISETP.NE.U32.AND P0, PT, RZ, UR4, PT ;  /* 0x00000004ff007c0c */ /* 0x000fe2000bf05070 */
[----:B------:R-:W-:Y:S01]  /*65b0*/  ULDC UR15, c[0x0][0x630] ;  /* 0x00018c00000f7ab9 */ /* 0x000fe20000000800 */
[C---:B------:R-:W-:Y:S02]  /*65c0*/  R2UR UR17, R16.reuse ;  /* 0x00000000101172ca */ /* 0x040fe400000e0000 */
[----:B------:R-:W-:Y:S01]  /*65d0*/  ISETP.NE.AND.EX P0, PT, RZ, UR5, PT, P0 ;  /* 0x00000005ff007c0c */ /* 0x000fe2000bf05300 */
[----:B------:R-:W1:Y:S01]  /*65e0*/  S2UR UR16, SR_CTAID.Y ;  /* 0x00000000001079c3 */ /* 0x000e620000002600 */
[----:B------:R-:W-:Y:S02]  /*65f0*/  R2UR UR12, R16 ;  /* 0x00000000100c72ca */ /* 0x000fe400000e0000 */
[----:B------:R-:W-:-:S02]  /*6600*/  R2UR UR13, R17 ;  /* 0x00000000110d72ca */ /* 0x000fc400000e0000 */
[----:B0-----:R-:W-:-:S05]  /*6610*/  I2FP.F32.U32 R0, UR7 ;  /* 0x0000000700007c45 */ /* 0x001fca0008201000 */
[----:B------:R-:W-:Y:S01]  /*6620*/  FMUL R0, R0, UR6 ;  /* 0x0000000600007c20 */ /* 0x000fe20008400000 */
[----:B------:R-:W-:Y:S01]  /*6630*/  ULDC UR6, c[0x0][0x154] ;  /* 0x0000550000067ab9 */ /* 0x000fe20000000800 */
[----:B-1----:R-:W-:-:S04]  /*6640*/  I2FP.F32.U32 R2, UR16 ;  /* 0x0000001000027c45 */ /* 0x002fc80008201000 */
[----:B------:R-:W0:Y:S01]  /*6650*/  F2I.U32.TRUNC.NTZ R0, R0 ;  /* 0x0000000000007305 */ /* 0x000e22000020f000 */
[----:B------:R-:W-:Y:S01]  /*6660*/  FMUL R2, R2, UR6 ;  /* 0x0000000602027c20 */ /* 0x000fe20008400000 */
[----:B------:R-:W-:Y:S06]  /*6670*/  @!P0 BRA `(.L_x_159) ;  /* 0x0000000000308947 */ /* 0x000fec0003800000 */
        /* <DEDUP_REMOVED lines=12> */
.L_x_159:
[----:B------:R-:W-:Y:S01]  /*6740*/  USHF.R.U64 UR6, UR12, UR15, UR13 ;  /* 0x0000000f0c067299 */ /* 0x000fe2000800120d */
[----:B------:R-:W-:Y:S01]  /*6750*/  R2UR UR5, R17 ;  /* 0x00000000110572ca */ /* 0x000fe200000e0000 */
[----:B------:R-:W-:Y:S01]  /*6760*/  USHF.R.U32.HI UR4, URZ, UR15, UR13 ;  /* 0x0000000f3f047299 */ /* 0x000fe2000801160d */
[----:B------:R-:W1:Y:S01]  /*6770*/  F2I.U32.TRUNC.NTZ R2, R2 ;  /* 0x0000000200027305 */ /* 0x000e62000020f000 */
[----:B------:R-:W-:Y:S01]  /*6780*/  UIADD3 UR9, UP0, URZ, -UR6, URZ ;  /* 0x800000063f097290 */ /* 0x000fe2000ff1e03f */
[----:B------:R-:W-:Y:S01]  /*6790*/  ULDC.64 UR10, c[0x0][0x620] ;  /* 0x00018800000a7ab9 */ /* 0x000fe20000000a00 */
[----:B------:R-:W-:Y:S02]  /*67a0*/  ULDC UR14, c[0x0][0x608] ;  /* 0x00018200000e7ab9 */ /* 0x000fe40000000800 */
[----:B------:R-:W-:Y:S01]  /*67b0*/  UIADD3.X UR4, URZ, ~UR4, URZ, UP0, !UPT ;  /* 0x800000043f047290 */ /* 0x000fe200087fe43f */
[----:B------:R-:W-:Y:S01]  /*67c0*/  ULDC UR15, c[0x0][0x658] ;  /* 0x00019600000f7ab9 */ /* 0x000fe20000000800 */
[----:B------:R-:W-:-:S02]  /*67d0*/  ULDC UR12, c[0x0][0x144] ;  /* 0x00005100000c7ab9 */ /* 0x000fc40000000800 */
[----:B------:R-:W-:Y:S01]  /*67e0*/  UIMAD UR8, UR4, UR10, URZ ;  /* 0x0000000a040872a4 */ /* 0x000fe2000f8e023f */
[----:B------:R-:W-:Y:S02]  /*67f0*/  ULDC UR22, c[0x0][0x148] ;  /* 0x0000520000167ab9 */ /* 0x000fe40000000800 */
[----:B------:R-:W-:Y:S01]  /*6800*/  UMOV UR4, UR17 ;  /* 0x0000001100047c82 */ /* 0x000fe20008000000 */
[----:B------:R-:W-:Y:S02]  /*6810*/  UIMAD UR8, UR9, UR11, UR8 ;  /* 0x0000000b090872a4 */ /* 0x000fe4000f8e0208 */
[----:B------:R-:W-:Y:S01]  /*6820*/  UIMAD.WIDE.U32 UR4, UR9, UR10, UR4 ;  /* 0x0000000a090472a5 */ /* 0x000fe2000f8e0004 */
[----:B0-----:R-:W-:Y:S01]  /*6830*/  R2UR UR9, R0 ;  /* 0x00000000000972ca */ /* 0x001fe200000e0000 */
[----:B------:R-:W-:Y:S01]  /*6840*/  ULDC UR20, c[0x0][0x648] ;  /* 0x0001920000147ab9 */ /* 0x000fe20000000800 */
[----:B-1----:R-:W-:Y:S01]  /*6850*/  R2UR UR13, R2 ;  /* 0x00000000020d72ca */ /* 0x002fe200000e0000 */
[----:B------:R-:W-:Y:S01]  /*6860*/  UIADD3 UR8, UR5, UR8, URZ ;  /* 0x0000000805087290 */ /* 0x000fe2000fffe03f */
[----:B------:R-:W-:-:S02]  /*6870*/  ULDC UR21, c[0x0][0x638] ;  /* 0x00018e0000157ab9 */ /* 0x000fc40000000800 */
[----:B------:R-:W-:Y:S02]  /*6880*/  ULDC UR5, c[0x0][0x618] ;  /* 0x0001860000057ab9 */ /* 0x000fe40000000800 */
[----:B------:R-:W-:Y:S02]  /*6890*/  USHF.R.U64 UR10, UR4, UR5, UR8 ;  /* 0x00000005040a7299 */ /* 0x000fe40008001208 */
[----:B------:R-:W-:-:S03]  /*68a0*/  USHF.R.U32.HI UR8, URZ, UR5, UR8 ;  /* 0x000000053f087299 */ /* 0x000fc60008011608 */
[----:B------:R-:W-:Y:S01]  /*68b0*/  ULDC.64 UR4, c[0x0][0x640] ;  /* 0x0001900000047ab9 */ /* 0x000fe20000000a00 */
[----:B------:R-:W-:Y:S01]  /*68c0*/  USHF.R.U64 UR11, UR10, UR14, UR8 ;  /* 0x0000000e0a0b7299 */ /* 0x000fe20008001208 */
[----:B------:R-:W-:Y:S01]  /*68d0*/  ISETP.NE.U32.AND P0, PT, RZ, UR4, PT ;  /* 0x00000004ff007c0c */ /* 0x000fe2000bf05070 */
[----:B------:R-:W-:Y:S02]  /*68e0*/  USHF.R.U32.HI UR8, URZ, UR14, UR8 ;  /* 0x0000000e3f087299 */ /* 0x000fe40008011608 */
[----:B------:R-:W-:Y:S01]  /*68f0*/  UIADD3 UR9, -UR9, URZ, URZ ;  /* 0x0000003f09097290 */ /* 0x000fe2000fffe13f */
[----:B------:R-:W-:Y:S01]  /*6900*/  ISETP.NE.AND.EX P0, PT, RZ, UR5, PT, P0 ;  /* 0x00000005ff007c0c */ /* 0x000fe2000bf05300 */
[----:B------:R-:W-:Y:S02]  /*6910*/  USHF.R.U64 UR17, UR11, UR15, UR8 ;  /* 0x0000000f0b117299 */ /* 0x000fe40008001208 */
[----:B------:R-:W-:Y:S02]  /*6920*/  UIADD3 UR18, -UR13, URZ, URZ ;  /* 0x0000003f0d127290 */ /* 0x000fe4000fffe13f */
[----:B------:R-:W-:-:S02]  /*6930*/  USHF.R.U32.HI UR15, URZ, UR15, UR8 ;  /* 0x0000000f3f0f7299 */ /* 0x000fc40008011608 */
[----:B------:R-:W-:Y:S01]  /*6940*/  UIMAD UR19, UR12, UR9, UR7 ;  /* 0x000000090c1372a4 */ /* 0x000fe2000f8e0207 */
[----:B------:R-:W-:-:S05]  /*6950*/  UMOV UR14, UR17 ;  /* 0x00000011000e7c82 */ /* 0x000fca0008000000 */
[----:B------:R-:W-:Y:S06]  /*6960*/  @!P0 BRA `(.L_x_160) ;  /* 0x0000000000288947 */ /* 0x000fec0003800000 */
        /* <DEDUP_REMOVED lines=10> */
.L_x_160:
        /* <DEDUP_REMOVED lines=9> */
[----:B------:R-:W-:Y:S01]  /*6aa0*/  UIMAD UR5, UR7, UR21, UR17 ;  /* 0x00000015070572a4 */ /* 0x000fe2000f8e0211 */
[----:B------:R-:W-:Y:S02]  /*6ab0*/  ULDC UR8, c[0x0][0x600] ;  /* 0x0001800000087ab9 */ /* 0x000fe40000000800 */
[----:B------:R-:W-:Y:S01]  /*6ac0*/  ULDC UR7, c[0x0][0x610] ;  /* 0x0001840000077ab9 */ /* 0x000fe20000000800 */
[----:B------:R-:W-:Y:S02]  /*6ad0*/  UIMAD UR5, UR5, UR8, UR10 ;  /* 0x00000008050572a4 */ /* 0x000fe4000f8e020a */
[----:B------:R-:W-:-:S04]  /*6ae0*/  UIMAD UR4, UR4, UR7, UR19 ;  /* 0x00000007040472a4 */ /* 0x000fc8000f8e0213 */
[----:B------:R-:W-:Y:S02]  /*6af0*/  USEL UR7, UR5, UR4, !UP0 ;  /* 0x0000000405077287 */ /* 0x000fe4000c000000 */
[----:B------:R-:W-:-:S04]  /*6b00*/  USEL UR4, UR4, UR5, !UP0 ;  /* 0x0000000504047287 */ /* 0x000fc8000c000000 */
[----:B------:R-:W-:Y:S02]  /*6b10*/  IMAD.U32 R2, RZ, RZ, UR7 ;  /* 0x00000007ff027e24 */ /* 0x000fe4000f8e00ff */
[----:B------:R-:W-:-:S07]  /*6b20*/  IMAD.U32 R18, RZ, RZ, UR4 ;  /* 0x00000004ff127e24 */ /* 0x000fce000f8e00ff */
.L_x_158:
[----:B------:R-:W-:Y:S01]  /*6b30*/  UIADD3 UR45, UR36, UR45, URZ ;  /* 0x0000002d242d7290 */ /* 0x000fe2000fffe03f */
[----:B------:R-:W-:Y:S02]  /*6b40*/  LOP3.LUT P0, RZ, R0, 0xff, RZ, 0xc0, !PT ;  /* 0x000000ff00ff7812 */ /* 0x000fe4000780c0ff */
[----:B------:R-:W-:Y:S01]  /*6b50*/  LOP3.LUT R98, R98, 0x1, RZ, 0x3c, !PT ;  /* 0x0000000162627812 */ /* 0x000fe200078e3cff */
[----:B------:R-:W-:Y:S02]  /*6b60*/  USHF.R.U32.HI UR4, URZ, 0x2, UR45 ;  /* 0x000000023f047899 */ /* 0x000fe4000801162d */
[----:B------:R-:W-:Y:S02]  /*6b70*/  UISETP.GT.U32.AND UP0, UPT, UR45, 0x3, UPT ;  /* 0x000000032d00788c */ /* 0x000fe4000bf04070 */
[----:B------:R-:W-:Y:S02]  /*6b80*/  ULOP3.LUT UR4, UR4, 0x1, URZ, 0xc0, !UPT ;  /* 0x0000000104047892 */ /* 0x000fe4000f8ec03f */
[----:B------:R-:W-:-:S02]  /*6b90*/  UISETP.LT.U32.AND UP0, UPT, UR36, 0x4, UP0 ;  /* 0x000000042400788c */ /* 0x000fc40008701070 */
[----:B------:R-:W-:Y:S02]  /*6ba0*/  UISETP.NE.U32.AND UP1, UPT, UR4, 0x1, UPT ;  /* 0x000000010400788c */ /* 0x000fe4000bf25070 */
[----:B------:R-:W-:Y:S02]  /*6bb0*/  USEL UR5, URZ, 0x1, !UP0 ;  /* 0x000000013f057887 */ /* 0x000fe4000c000000 */
[----:B------:R-:W-:Y:S02]  /*6bc0*/  UISETP.GT.U32.AND UP1, UPT, UR36, 0x3, !UP1 ;  /* 0x000000032400788c */ /* 0x000fe4000cf24070 */
[----:B------:R-:W-:Y:S02]  /*6bd0*/  ULOP3.LUT UR45, UR45, 0x3, URZ, 0xc0, !UPT ;  /* 0x000000032d2d7892 */ /* 0x000fe4000f8ec03f */
[----:B------:R-:W-:-:S04]  /*6be0*/  USEL UR4, URZ, 0x1, !UP1 ;  /* 0x000000013f047887 */ /* 0x000fc8000c800000 */
[----:B------:R-:W-:Y:S01]  /*6bf0*/  ULOP3.LUT UR48, UR4, UR48, UR5, 0x96, !UPT ;  /* 0x0000003004307292 */ /* 0x000fe2000f8e9605 */
[----:B------:R-:W-:Y:S11]  /*6c00*/  @P0 BRA `(.L_x_161) ;  /* 0xffffffa800840947 */ /* 0x000ff6000383ffff */
[----:B------:R-:W-:Y:S05]  /*6c10*/  EXIT ;  /* 0x000000000000794d */ /* 0x000fea0003800000 */
.L_x_12:
[----:B------:R-:W-:-:S08]  /*6c20*/  ISETP.NE.AND P0, PT, RZ, UR8, PT ;  /* 0x00000008ff007c0c */ /* 0x000fd0000bf05270 */
[----:B-----5:R-:W0:-:S00]  /*6c30*/  USETMAXREG.DEALLOC.CTAPOOL 0x28 ;  /* 0x00000028000079c8 */ /* 0x020e0000080e0500 */
[----:B------:R-:W-:Y:S05]  /*6c40*/  @P0 EXIT ;  /* 0x000000000000094d */ /* 0x000fea0003800000 */
[----:B0-----:R-:W-:Y:S01]  /*6c50*/  LOP3.LUT P0, RZ, R0, 0xff, RZ, 0xc0, !PT ;  /* 0x000000ff00ff7812 */ /* 0x001fe2000780c0ff */
[----:B------:R-:W-:Y:S02]  /*6c60*/  IMAD.MOV.U32 R8, RZ, RZ, 0x1 ;  /* 0x00000001ff087424 */ /* 0x000fe400078e00ff */
[----:B------:R-:W-:-:S10]  /*6c70*/  IMAD.MOV.U32 R0, RZ, RZ, RZ ;  /* 0x000000ffff007224 */ /* 0x000fd400078e00ff */
[----:B------:R-:W-:Y:S05]  /*6c80*/  @!P0 BRA `(.L_x_162) ;  /* 0x0000000c00448947 */ /* 0x000fea0003800000 */
[----:B------:R-:W-:Y:S01]  /*6c90*/  LOP3.LUT P0, RZ, R4, 0x1f, RZ, 0xc0, !PT ;  /* 0x0000001f04ff7812 */ /* 0x000fe2000780c0ff */
[----:B------:R-:W-:Y:S01]  /*6ca0*/  ULDC UR5, c[0x0][0x658] ;  /* 0x0001960000057ab9 */ /* 0x000fe20000000800 */
[----:B------:R-:W-:Y:S01]  /*6cb0*/  UMOV UR6, 0xffffffff ;  /* 0xffffffff00067882 */ /* 0x000fe20000000000 */
[----:B------:R-:W-:Y:S01]  /*6cc0*/  BSSY B0, `(.L_x_162) ;  /* 0x00000cd000007945 */ /* 0x000fe20003800000 */
[----:B------:R-:W-:Y:S01]  /*6cd0*/  USHF.L.U32 UR6, UR6, UR5, URZ ;  /* 0x0000000506067299 */ /* 0x000fe2000800063f */
[C---:B------:R-:W-:Y:S01]  /*6ce0*/  ISETP.NE.AND P3, PT, R3.reuse, RZ, PT ;  /* 0x000000ff0300720c */ /* 0x040fe20003f65270 */
[----:B------:R-:W-:Y:S01]  /*6cf0*/  IMAD.MOV.U32 R9, RZ, RZ, 0x1 ;  /* 0x00000001ff097424 */ /* 0x000fe200078e00ff */
[----:B------:R-:W-:Y:S01]  /*6d00*/  ISETP.NE.OR P0, PT, R3, RZ, !P0 ;  /* 0x000000ff0300720c */ /* 0x000fe20004705670 */
[----:B------:R-:W-:Y:S01]  /*6d10*/  IMAD.MOV.U32 R8, RZ, RZ, 0x1 ;  /* 0x00000001ff087424 */ /* 0x000fe200078e00ff */
[----:B------:R-:W-:Y:S01]  /*6d20*/  ULDC UR4, c[0x0][0x600] ;  /* 0x0001800000047ab9 */ /* 0x000fe20000000800 */
[----:B------:R-:W-:Y:S01]  /*6d30*/  IMAD.MOV.U32 R0, RZ, RZ, RZ ;  /* 0x000000ffff007224 */ /* 0x000fe200078e00ff */
[----:B------:R-:W-:Y:S01]  /*6d40*/  UMOV UR7, 0x1 ;  /* 0x0000000100077882 */ /* 0x000fe20000000000 */
[----:B------:R-:W-:-:S02]  /*6d50*/  UIADD3 UR21, UR37, 0x1, URZ ;  /* 0x0000000125157890 */ /* 0x000fc4000fffe03f */
[----:B------:R-:W-:Y:S02]  /*6d60*/  ULOP3.LUT UR13, UR40, 0x2, URZ, 0xfc, !UPT ;  /* 0x00000002280d7892 */ /* 0x000fe4000f8efc3f */
[----:B------:R-:W-:Y:S02]  /*6d70*/  UIADD3 UR4, UR4, -0x1, URZ ;  /* 0xffffffff04047890 */ /* 0x000fe4000fffe03f */
[----:B------:R-:W-:Y:S02]  /*6d80*/  USHF.L.U32 UR5, UR7, UR5, URZ ;  /* 0x0000000507057299 */ /* 0x000fe4000800063f */
[----:B------:R-:W-:Y:S01]  /*6d90*/  ULOP3.LUT UR6, URZ, UR6, URZ, 0x33, !UPT ;  /* 0x000000063f067292 */ /* 0x000fe2000f8e333f */
[----:B------:R-:W-:-:S11]  /*6da0*/  ULDC.64 UR30, c[0x0][0x198] ;  /* 0x00006600001e7ab9 */ /* 0x000fd60000000a00 */
.L_x_174:
[----:B------:R-:W-:-:S03]  /*6db0*/  UMOV UR7, 0xffffffff ;  /* 0xffffffff00077882 */ /* 0x000fc60000000000 */
[----:B------:R-:W-:Y:S05]  /*6dc0*/  BRA.DIV UR7, `(.L_x_163) ;  /* 0x00000012070c7947 */ /* 0x000fea000b800000 */
[----:B------:R-:W-:-:S13]  /*6dd0*/  ELECT P6, URZ, PT ;  /* 0x00000000003f782f */ /* 0x000fda00038c0000 */
.L_x_187:
[----:B------:R-:W0:Y:S01]  /*6de0*/  LDC R3, c[0x0][0x28c] ;  /* 0x0000a300ff037b82 */ /* 0x000e220000000800 */
[----:B------:R-:W-:Y:S01]  /*6df0*/  BSSY B1, `(.L_x_164) ;  /* 0x0000044000017945 */ /* 0x000fe20003800000 */
[----:B0-----:R-:W-:-:S13]  /*6e00*/  ISETP.LT.OR P6, PT, R3, 0x1, !P6 ;  /* 0x000000010300780c */ /* 0x001fda00077c1670 */
[----:B------:R-:W-:Y:S05]  /*6e10*/  @P6 BRA `(.L_x_165) ;  /* 0x0000000400046947 */ /* 0x000fea0003800000 */
[----:B------:R-:W-:Y:S02]  /*6e20*/  IMAD.SHL.U32 R6, R2, 0x80, RZ ;  /* 0x0000008002067824 */ /* 0x000fe400078e00ff */
[----:B------:R-:W-:Y:S02]  /*6e30*/  IMAD.SHL.U32 R18, R18, 0x40, RZ ;  /* 0x0000004012127824 */ /* 0x000fe400078e00ff */
[----:B------:R-:W-:Y:S02]  /*6e40*/  IMAD.MOV.U32 R11, RZ, RZ, RZ ;  /* 0x000000ffff0b7224 */ /* 0x000fe400078e00ff */
[----:B------:R-:W-:Y:S02]  /*6e50*/  IMAD.U32 R12, RZ, RZ, UR21 ;  /* 0x00000015ff0c7e24 */ /* 0x000fe4000f8e00ff */
[----:B------:R-:W-:Y:S02]  /*6e60*/  IMAD.MOV.U32 R2, RZ, RZ, R8 ;  /* 0x000000ffff027224 */ /* 0x000fe400078e0008 */
[----:B------:R-:W-:-:S07]  /*6e70*/  IMAD.MOV.U32 R3, RZ, RZ, R0 ;  /* 0x000000ffff037224 */ /* 0x000fce00078e0000 */
.L_x_169:
[----:B------:R-:W0:Y:S01]  /*6e80*/  S2R R5, SR_CgaCtaId ;  /* 0x0000000000057919 */ /* 0x000e220000008800 */
[----:B------:R-:W-:-:S04]  /*6e90*/  MOV R4, 0x400 ;  /* 0x0000040000047802 */ /* 0x000fc80000000f00 */
[----:B0-----:R-:W-:Y:S02]  /*6ea0*/  LEA R10, R5, R4, 0x18 ;  /* 0x00000004050a7211 */ /* 0x001fe400078ec0ff */
[----:B------:R-:W-:Y:S01]  /*6eb0*/  SHF.L.U32 R4, R2, 0x1f, RZ ;  /* 0x0000001f02047819 */ /* 0x000fe200000006ff */
[----:B------:R-:W0:Y:S02]  /*6ec0*/  @!P3 LDC R5, c[0x0][0x500] ;  /* 0x00014000ff05bb82 */ /* 0x000e240000000800 */
[----:B------:R-:W-:-:S04]  /*6ed0*/  IMAD R7, R3, 0x8, R10 ;  /* 0x0000000803077824 */ /* 0x000fc800078e020a */
[----:B------:R-:W1:Y:S02]  /*6ee0*/  SYNCS.PHASECHK.TRANS64.TRYWAIT P1, [R7+URZ+0x20], R4 ;  /* 0x00002004070075a7 */ /* 0x000e64000802017f */
[----:B-1----:R-:W-:Y:S05]  /*6ef0*/  @!P1 BRA `(.L_x_166) ;  /* 0x0000000c00e09947 */ /* 0x002fea0003800000 */
.L_x_188:
[----:B------:R-:W-:Y:S01]  /*6f00*/  UPRMT UR7, UR13, 0x9910, URZ ;  /* 0x000099100d077896 */ /* 0x000fe2000800003f */
[----:B0-----:R0:W-:Y:S03]  /*6f10*/  @!P3 SYNCS.ARRIVE.TRANS64 RZ, [R7+URZ], R5 ;  /* 0x0000000507ffb9a7 */ /* 0x0011e6000800003f */
[----:B------:R-:W-:-:S06]  /*6f20*/  UISETP.NE.AND UP0, UPT, UR7, 0x2, UPT ;  /* 0x000000020700788c */ /* 0x000fcc000bf05270 */
[----:B------:R-:W-:-:S13]  /*6f30*/  PLOP3.LUT P1, PT, PT, PT, UP0, 0x80, 0x0 ;  /* 0x000000000000781c */ /* 0x000fda0003f2f008 */
[----:B0-----:R-:W-:Y:S05]  /*6f40*/  @P1 BRA `(.L_x_167) ;  /* 0x0000000000041947 */ /* 0x001fea0003800000 */
[----:B------:R-:W-:Y:S01]  /*6f50*/  BPT.TRAP 0x1 ;  /* 0x000000040000795c */ /* 0x000fe20000300000 */
.L_x_167:
[----:B------:R-:W-:Y:S05]  /*6f60*/  @P0 BRA `(.L_x_168) ;  /* 0x0000000000040947 */ /* 0x000fea0003800000 */
[----:B------:R-:W-:Y:S01]  /*6f70*/  BPT.TRAP 0x1 ;  /* 0x000000040000795c */ /* 0x000fe20000300000 */
.L_x_168:
[--C-:B-1----:R-:W-:Y:S01]  /*6f80*/  IMAD R4, R3, 0x4000, R10.reuse ;  /* 0x0000400003047824 */ /* 0x102fe200078e020a */
[----:B------:R-:W-:Y:S01]  /*6f90*/  R2UR UR34, R11 ;  /* 0x000000000b2272ca */ /* 0x000fe200000e0000 */
[----:B------:R-:W-:Y:S01]  /*6fa0*/  IMAD R10, R3, 0x8000, R10 ;  /* 0x00008000030a7824 */ /* 0x000fe200078e020a */
[----:B------:R-:W-:Y:S01]  /*6fb0*/  R2UR UR33, R7 ;  /* 0x00000000072172ca */ /* 0x000fe200000e0000 */
[----:B------:R-:W-:Y:S01]  /*6fc0*/  VIADD R12, R12, 0xffffffff ;  /* 0xffffffff0c0c7836 */ /* 0x000fe20000000000 */
[----:B------:R-:W-:Y:S01]  /*6fd0*/  R2UR UR24, R4 ;  /* 0x00000000041872ca */ /* 0x000fe200000e0000 */
[----:B------:R-:W-:Y:S01]  /*6fe0*/  UIADD3 UR14, UP0, UR30, 0xf0, URZ ;  /* 0x000000f01e0e7890 */ /* 0x000fe2000ff1e03f */
[----:B------:R-:W-:Y:S01]  /*6ff0*/  R2UR UR8, R10 ;  /* 0x000000000a0872ca */ /* 0x000fe200000e0000 */
[----:B------:R-:W-:Y:S01]  /*7000*/  UIADD3 UR42, UP1, UR30, 0x1f0, URZ ;  /* 0x000001f01e2a7890 */ /* 0x000fe2000ff3e03f */
[----:B------:R-:W-:Y:S01]  /*7010*/  R2UR UR36, R19 ;  /* 0x00000000132472ca */ /* 0x000fe200000e0000 */
[----:B------:R-:W-:Y:S01]  /*7020*/  UIADD3.X UR15, URZ, UR31, URZ, UP0, !UPT ;  /* 0x0000001f3f0f7290 */ /* 0x000fe200087fe43f */
[----:B------:R-:W-:Y:S01]  /*7030*/  R2UR UR35, R18 ;  /* 0x00000000122372ca */ /* 0x000fe200000e0000 */
[----:B------:R-:W-:Y:S01]  /*7040*/  UIADD3.X UR43, URZ, UR31, URZ, UP1, !UPT ;  /* 0x0000001f3f2b7290 */ /* 0x000fe20008ffe43f */
[----:B------:R-:W-:Y:S01]  /*7050*/  R2UR UR19, R6 ;  /* 0x00000000061372ca */ /* 0x000fe200000e0000 */
[----:B------:R-:W-:Y:S01]  /*7060*/  UIADD3 UR26, UR34, 0x20, URZ ;  /* 0x00000020221a7890 */ /* 0x000fe2000fffe03f */
[----:B------:R-:W-:Y:S01]  /*7070*/  ISETP.GT.AND P2, PT, R12, 0x1, PT ;  /* 0x000000010c00780c */ /* 0x000fe20003f44270 */
[----:B------:R-:W-:Y:S01]  /*7080*/  VIADD R3, R3, 0x1 ;  /* 0x0000000103037836 */ /* 0x000fe20000000000 */
[----:B------:R-:W-:Y:S01]  /*7090*/  UMOV UR22, 0x0 ;  /* 0x0000000000167882 */ /* 0x000fe20000000000 */
[----:B------:R-:W-:Y:S01]  /*70a0*/  UIADD3 UR32, UR24, 0x180, URZ ;  /* 0x0000018018207890 */ /* 0x000fe2000fffe03f */
[----:B------:R-:W-:Y:S01]  /*70b0*/  VIADD R11, R11, 0x40 ;  /* 0x000000400b0b7836 */ /* 0x000fe20000000000 */
[----:B------:R-:W-:Y:S01]  /*70c0*/  UIADD3 UR24, UR24, 0x2180, URZ ;  /* 0x0000218018187890 */ /* 0x000fe2000fffe03f */
[----:B------:R-:W-:Y:S01]  /*70d0*/  ISETP.NE.AND P1, PT, R3, 0x4, PT ;  /* 0x000000040300780c */ /* 0x000fe20003f25270 */
[----:B------:R-:W-:-:S02]  /*70e0*/  UIADD3 UR16, UR8, 0x10180, URZ ;  /* 0x0001018008107890 */ /* 0x000fc4000fffe03f */
[----:B------:R-:W-:Y:S01]  /*70f0*/  UIADD3 UR8, UR8, 0x14180, URZ ;  /* 0x0001418008087890 */ /* 0x000fe2000fffe03f */
[----:B------:R-:W-:Y:S01]  /*7100*/  SEL R5, RZ, 0x1, P1 ;  /* 0x00000001ff057807 */ /* 0x000fe20000800000 */
[----:B------:R-:W-:Y:S01]  /*7110*/  UMOV UR23, 0x10000000 ;  /* 0x1000000000177882 */ /* 0x000fe20000000000 */
[----:B------:R-:W-:Y:S01]  /*7120*/  UMOV UR25, UR33 ;  /* 0x0000002100197c82 */ /* 0x000fe20008000000 */
[----:B------:R-:W-:Y:S01]  /*7130*/  UMOV UR28, UR36 ;  /* 0x00000024001c7c82 */ /* 0x000fe20008000000 */
[----:B------:R-:W-:Y:S01]  /*7140*/  UMOV UR27, UR35 ;  /* 0x00000023001b7c82 */ /* 0x000fe20008000000 */
[----:B------:R-:W-:Y:S01]  /*7150*/  UMOV UR17, UR33 ;  /* 0x0000002100117c82 */ /* 0x000fe20008000000 */
[----:B------:R-:W-:Y:S01]  /*7160*/  UMOV UR18, UR34 ;  /* 0x0000002200127c82 */ /* 0x000fe20008000000 */
[----:B------:R-:W-:Y:S01]  /*7170*/  UMOV UR20, UR36 ;  /* 0x0000002400147c82 */ /* 0x000fe20008000000 */
[----:B------:R0:W-:Y:S01]  /*7180*/  UTMALDG.3D [UR32], [UR14], desc[UR22] ;  /* 0x000016200e0075b4 */ /* 0x0001e20008011000 */
[----:B------:R-:W-:Y:S01]  /*7190*/  UMOV UR9, UR33 ;  /* 0x0000002100097c82 */ /* 0x000fe20008000000 */
[----:B------:R-:W-:Y:S01]  /*71a0*/  UMOV UR11, UR19 ;  /* 0x00000013000b7c82 */ /* 0x000fe20008000000 */
[----:B------:R-:W-:Y:S01]  /*71b0*/  UMOV UR12, UR36 ;  /* 0x00000024000c7c82 */ /* 0x000fe20008000000 */
[----:B------:R-:W-:Y:S01]  /*71c0*/  UMOV UR10, UR26 ;  /* 0x0000001a000a7c82 */ /* 0x000fe20008000000 */
[----:B------:R-:W-:-:S02]  /*71d0*/  LOP3.LUT R2, R2, R5, RZ, 0x3c, !PT ;  /* 0x0000000502027212 */ /* 0x000fc400078e3cff */
[----:B------:R-:W-:Y:S01]  /*71e0*/  SEL R3, R3, RZ, P1 ;  /* 0x000000ff03037207 */ /* 0x000fe20000800000 */
[----:B------:R0:W-:Y:S01]  /*71f0*/  UTMALDG.3D [UR24], [UR14], desc[UR22] ;  /* 0x000016180e0075b4 */ /* 0x0001e20008011000 */
[----:B------:R0:W-:Y:S01]  /*7200*/  UTMALDG.3D [UR16], [UR42], desc[UR22] ;  /* 0x000016102a0075b4 */ /* 0x0001e20008011000 */
[----:B------:R0:W-:Y:S02]  /*7210*/  UTMALDG.3D [UR8], [UR42], desc[UR22] ;  /* 0x000016082a0075b4 */ /* 0x0001e40008011000 */
[----:B0-----:R-:W-:Y:S05]  /*7220*/  @P2 BRA `(.L_x_169) ;  /* 0xfffffffc00142947 */ /* 0x001fea000383ffff */
.L_x_165:
[----:B------:R-:W-:Y:S05]  /*7230*/  BSYNC B1 ;  /* 0x0000000000017941 */ /* 0x000fea0003800000 */
.L_x_164:
[----:B------:R-:W-:Y:S01]  /*7240*/  LOP3.LUT P4, RZ, R9, 0xff, RZ, 0xc0, !PT ;  /* 0x000000ff09ff7812 */ /* 0x000fe2000788c0ff */
[----:B------:R-:W-:Y:S01]  /*7250*/  VIADD R0, R0, UR37 ;  /* 0x0000002500007c36 */ /* 0x000fe20008000000 */
[----:B------:R-:W-:Y:S01]  /*7260*/  ULDC.64 UR8, c[0x0][0x650] ;  /* 0x0001940000087ab9 */ /* 0x000fe20000000a00 */
[----:B------:R-:W-:Y:S01]  /*7270*/  BSSY B1, `(.L_x_170) ;  /* 0x000006f000017945 */ /* 0x000fe20003800000 */
[----:B------:R-:W-:Y:S01]  /*7280*/  IMAD.MOV.U32 R18, RZ, RZ, -0x1 ;  /* 0xffffffffff127424 */ /* 0x000fe200078e00ff */
[----:B------:R-:W-:Y:S01]  /*7290*/  PRMT R9, RZ, 0x7610, R9 ;  /* 0x00007610ff097816 */ /* 0x000fe20000000009 */
[----:B------:R-:W-:Y:S01]  /*72a0*/  IMAD.MOV.U32 R19, RZ, RZ, -0x1 ;  /* 0xffffffffff137424 */ /* 0x000fe200078e00ff */
[C---:B------:R-:W-:Y:S02]  /*72b0*/  ISETP.GT.U32.AND P1, PT, R0.reuse, 0x3, PT ;  /* 0x000000030000780c */ /* 0x040fe40003f24070 */
[----:B------:R-:W-:Y:S02]  /*72c0*/  SHF.R.U32.HI R2, RZ, 0x2, R0 ;  /* 0x00000002ff027819 */ /* 0x000fe40000011600 */
[----:B------:R-:W-:-:S02]  /*72d0*/  LOP3.LUT R0, R0, 0x3, RZ, 0xc0, !PT ;  /* 0x0000000300007812 */ /* 0x000fc400078ec0ff */
[----:B------:R-:W0:Y:S01]  /*72e0*/  @P4 S2R R4, SR_CgaCtaId ;  /* 0x0000000000044919 */ /* 0x000e220000008800 */
[----:B------:R-:W-:Y:S02]  /*72f0*/  @P4 MOV R3, 0x400 ;  /* 0x0000040000034802 */ /* 0x000fe40000000f00 */
[----:B------:R-:W-:-:S04]  /*7300*/  LOP3.LUT R2, R2, 0x1, RZ, 0xc0, !PT ;  /* 0x0000000102027812 */ /* 0x000fc800078ec0ff */
[----:B------:R-:W-:Y:S02]  /*7310*/  ISETP.NE.U32.AND P2, PT, R2, 0x1, PT ;  /* 0x000000010200780c */ /* 0x000fe40003f45070 */
[----:B0-----:R-:W-:Y:S01]  /*7320*/  @P4 LEA R3, R4, R3, 0x18 ;  /* 0x0000000304034211 */ /* 0x001fe200078ec0ff */
[----:B------:R-:W-:-:S03]  /*7330*/  IMAD.U32 R4, RZ, RZ, UR37 ;  /* 0x00000025ff047e24 */ /* 0x000fc6000f8e00ff */
[----:B------:R0:W-:Y:S01]  /*7340*/  @P4 SYNCS.ARRIVE.TRANS64.A1T0 RZ, [R3+URZ+0x78], RZ ;  /* 0x000078ff03ff49a7 */ /* 0x0001e2000810003f */
[----:B------:R-:W-:Y:S02]  /*7350*/  IADD3 R16, P4, R16, UR52, RZ ;  /* 0x0000003410107c10 */ /* 0x000fe4000ff9e0ff */
[----:B------:R-:W-:Y:S02]  /*7360*/  ISETP.LT.U32.AND P1, PT, R4, 0x4, P1 ;  /* 0x000000040400780c */ /* 0x000fe40000f21070 */
[----:B------:R-:W-:Y:S02]  /*7370*/  IADD3.X R17, R17, UR39, RZ, P4, !PT ;  /* 0x0000002711117c10 */ /* 0x000fe4000a7fe4ff */
[----:B------:R-:W-:Y:S02]  /*7380*/  ISETP.GE.U32.AND P4, PT, R16, UR8, PT ;  /* 0x0000000810007c0c */ /* 0x000fe4000bf86070 */
[----:B0-----:R-:W-:Y:S02]  /*7390*/  SEL R3, RZ, 0x1, !P1 ;  /* 0x00000001ff037807 */ /* 0x001fe40004800000 */
[----:B------:R-:W-:-:S02]  /*73a0*/  ISETP.GE.U32.AND.EX P1, PT, R17, UR9, PT, P4 ;  /* 0x0000000911007c0c */ /* 0x000fc4000bf26140 */
[----:B------:R-:W-:-:S04]  /*73b0*/  ISETP.GT.U32.AND P2, PT, R4, 0x3, !P2 ;  /* 0x000000030400780c */ /* 0x000fc80005744070 */
[----:B------:R-:W-:-:S04]  /*73c0*/  SEL R2, RZ, 0x1, !P2 ;  /* 0x00000001ff027807 */ /* 0x000fc80005000000 */
[--C-:B------:R-:W-:Y:S01]  /*73d0*/  LOP3.LUT R8, R2, R8, R3.reuse, 0x96, !PT ;  /* 0x0000000802087212 */ /* 0x100fe200078e9603 */
[----:B------:R-:W-:Y:S01]  /*73e0*/  IMAD.MOV.U32 R2, RZ, RZ, -0x1 ;  /* 0xffffffffff027424 */ /* 0x000fe200078e00ff */
[----:B------:R-:W-:Y:S01]  /*73f0*/  PRMT R3, RZ, 0x7610, R3 ;  /* 0x00007610ff037816 */ /* 0x000fe20000000003 */
[----:B------:R-:W-:Y:S06]  /*7400*/  @P1 BRA `(.L_x_171) ;  /* 0x0000000400541947 */ /* 0x000fec0003800000 */
[----:B------:R-:W0:Y:S01]  /*7410*/  S2UR UR7, SR_CTAID.X ;  /* 0x00000000000779c3 */ /* 0x000e220000002500 */
[----:B------:R-:W-:Y:S01]  /*7420*/  ULDC.64 UR8, c[0x0][0x628] ;  /* 0x00018a0000087ab9 */ /* 0x000fe20000000a00 */
[----:B------:R-:W-:Y:S01]  /*7430*/  ULDC UR10, c[0x0][0x150] ;  /* 0x00005400000a7ab9 */ /* 0x000fe20000000800 */
[----:B------:R-:W-:Y:S01]  /*7440*/  ISETP.NE.U32.AND P1, PT, RZ, UR8, PT ;  /* 0x00000008ff007c0c */ /* 0x000fe2000bf25070 */
[----:B------:R-:W-:Y:S01]  /*7450*/  ULDC UR11, c[0x0][0x630] ;  /* 0x00018c00000b7ab9 */ /* 0x000fe20000000800 */
[----:B------:R-:W-:Y:S01]  /*7460*/  ULDC UR14, c[0x0][0x154] ;  /* 0x00005500000e7ab9 */ /* 0x000fe20000000800 */
[----:B------:R-:W-:Y:S01]  /*7470*/  IMAD.MOV.U32 R2, RZ, RZ, R16 ;  /* 0x000000ffff027224 */ /* 0x000fe200078e0010 */
[----:B------:R-:W-:Y:S01]  /*7480*/  ISETP.NE.AND.EX P1, PT, RZ, UR9, PT, P1 ;  /* 0x00000009ff007c0c */ /* 0x000fe2000bf25310 */
[----:B------:R-:W1:Y:S01]  /*7490*/  S2UR UR12, SR_CTAID.Y ;  /* 0x00000000000c79c3 */ /* 0x000e620000002600 */
[----:B0-----:R-:W-:-:S05]  /*74a0*/  I2FP.F32.U32 R3, UR7 ;  /* 0x0000000700037c45 */ /* 0x001fca0008201000 */
[----:B------:R-:W-:Y:S01]  /*74b0*/  FMUL R10, R3, UR10 ;  /* 0x0000000a030a7c20 */ /* 0x000fe20008400000 */
[----:B------:R-:W-:-:S05]  /*74c0*/  IMAD.MOV.U32 R3, RZ, RZ, R17 ;  /* 0x000000ffff037224 */ /* 0x000fca00078e0011 */
[----:B------:R-:W-:Y:S05]  /*74d0*/  @!P1 BRA `(.L_x_172) ;  /* 0x0000000000289947 */ /* 0x000fea0003800000 */
[----:B------:R-:W-:Y:S02]  /*74e0*/  ULDC UR10, c[0x0][0x634] ;  /* 0x00018d00000a7ab9 */ /* 0x000fe40000000800 */
[----:B------:R-:W-:-:S05]  /*74f0*/  IADD3 R7, P1, R16, UR10, RZ ;  /* 0x0000000a10077c10 */ /* 0x000fca000ff3e0ff */
[----:B------:R-:W-:-:S04]  /*7500*/  IMAD.X R11, RZ, RZ, R17, P1 ;  /* 0x000000ffff0b7224 */ /* 0x000fc800008e0611 */
[----:B------:R-:W-:-:S04]  /*7510*/  IMAD.WIDE.U32 R4, R11, UR8, RZ ;  /* 0x000000080b047c25 */ /* 0x000fc8000f8e00ff */
[----:B------:R-:W-:-:S04]  /*7520*/  IMAD.WIDE.U32 R4, P1, R7, UR9, R4 ;  /* 0x0000000907047c25 */ /* 0x000fc8000f820004 */
[----:B------:R-:W-:-:S04]  /*7530*/  IMAD.WIDE.U32 R6, R7, UR8, RZ ;  /* 0x0000000807067c25 */ /* 0x000fc8000f8e00ff */
[----:B------:R-:W-:Y:S01]  /*7540*/  IMAD.X R3, RZ, RZ, RZ, P1 ;  /* 0x000000ffff037224 */ /* 0x000fe200008e06ff */
[----:B------:R-:W-:Y:S01]  /*7550*/  IADD3 RZ, P1, R7, R4, RZ ;  /* 0x0000000407ff7210 */ /* 0x000fe20007f3e0ff */
[----:B------:R-:W-:-:S04]  /*7560*/  IMAD.MOV.U32 R2, RZ, RZ, R5 ;  /* 0x000000ffff027224 */ /* 0x000fc800078e0005 */
[----:B------:R-:W-:-:S08]  /*7570*/  IMAD.WIDE.U32.X R2, R11, UR9, R2, P1 ;  /* 0x000000090b027c25 */ /* 0x000fd000088e0402 */
.L_x_172:
[--C-:B------:R-:W-:Y:S01]  /*7580*/  SHF.R.U64 R19, R2, UR11, R3.reuse ;  /* 0x0000000b02137c19 */ /* 0x100fe20008001203 */
[----:B------:R-:W0:Y:S01]  /*7590*/  F2I.U32.TRUNC.NTZ R10, R10 ;  /* 0x0000000a000a7305 */ /* 0x000e22000020f000 */
[----:B------:R-:W-:Y:S01]  /*75a0*/  SHF.R.U32.HI R2, RZ, UR11, R3 ;  /* 0x0000000bff027c19 */ /* 0x000fe20008011603 */
[----:B------:R-:W-:Y:S01]  /*75b0*/  ULDC.64 UR8, c[0x0][0x620] ;  /* 0x0001880000087ab9 */ /* 0x000fe20000000a00 */
[----:B------:R-:W-:Y:S01]  /*75c0*/  IADD3 R5, P1, RZ, -R19, RZ ;  /* 0x80000013ff057210 */ /* 0x000fe20007f3e0ff */
[----:B------:R-:W2:Y:S01]  /*75d0*/  LDC R15, c[0x0][0x610] ;  /* 0x00018400ff0f7b82 */ /* 0x000ea20000000800 */
[----:B-1----:R-:W-:Y:S01]  /*75e0*/  I2FP.F32.U32 R4, UR12 ;  /* 0x0000000c00047c45 */ /* 0x002fe20008201000 */
[----:B------:R-:W-:Y:S01]  /*75f0*/  ULDC UR11, c[0x0][0x658] ;  /* 0x00019600000b7ab9 */ /* 0x000fe20000000800 */
[----:B------:R-:W-:Y:S01]  /*7600*/  ULDC UR16, c[0x0][0x648] ;  /* 0x0001920000107ab9 */ /* 0x000fe20000000800 */
[----:B------:R-:W-:Y:S02]  /*7610*/  IMAD.X R2, RZ, RZ, ~R2, P1 ;  /* 0x000000ffff027224 */ /* 0x000fe400008e0e02 */
[----:B------:R-:W-:Y:S01]  /*7620*/  FMUL R6, R4, UR14 ;  /* 0x0000000e04067c20 */ /* 0x000fe20008400000 */
[----:B------:R-:W-:Y:S01]  /*7630*/  ULDC.64 UR14, c[0x0][0x640] ;  /* 0x00019000000e7ab9 */ /* 0x000fe20000000a00 */
[----:B------:R-:W-:Y:S01]  /*7640*/  IMAD R4, R2, UR8, RZ ;  /* 0x0000000802047c24 */ /* 0x000fe2000f8e02ff */
[----:B------:R-:W-:Y:S01]  /*7650*/  ISETP.NE.U32.AND P1, PT, RZ, UR14, PT ;  /* 0x0000000eff007c0c */ /* 0x000fe2000bf25070 */
[C---:B------:R-:W-:Y:S01]  /*7660*/  IMAD.WIDE.U32 R2, R5.reuse, UR8, R16 ;  /* 0x0000000805027c25 */ /* 0x040fe2000f8e0010 */
[----:B0-----:R-:W-:Y:S01]  /*7670*/  R2UR UR8, R10 ;  /* 0x000000000a0872ca */ /* 0x001fe200000e0000 */
[----:B------:R-:W0:Y:S01]  /*7680*/  F2I.U32.TRUNC.NTZ R6, R6 ;  /* 0x0000000600067305 */ /* 0x000e22000020f000 */
[----:B------:R-:W-:Y:S01]  /*7690*/  ISETP.NE.AND.EX P1, PT, RZ, UR15, PT, P1 ;  /* 0x0000000fff007c0c */ /* 0x000fe2000bf25310 */
[----:B------:R-:W-:Y:S01]  /*76a0*/  IMAD R5, R5, UR9, R4 ;  /* 0x0000000905057c24 */ /* 0x000fe2000f8e0204 */
[----:B------:R-:W-:-:S03]  /*76b0*/  ULDC UR9, c[0x0][0x618] ;  /* 0x0001860000097ab9 */ /* 0x000fc60000000800 */
[----:B------:R-:W-:-:S05]  /*76c0*/  IMAD.IADD R3, R3, 0x1, R5 ;  /* 0x0000000103037824 */ /* 0x000fca00078e0205 */
[--C-:B------:R-:W-:Y:S02]  /*76d0*/  SHF.R.U64 R10, R2, UR9, R3.reuse ;  /* 0x00000009020a7c19 */ /* 0x100fe40008001203 */
[----:B------:R-:W-:Y:S01]  /*76e0*/  SHF.R.U32.HI R3, RZ, UR9, R3 ;  /* 0x00000009ff037c19 */ /* 0x000fe20008011603 */
[----:B------:R-:W-:Y:S01]  /*76f0*/  ULDC UR9, c[0x0][0x608] ;  /* 0x0001820000097ab9 */ /* 0x000fe20000000800 */
[----:B0-----:R-:W-:Y:S02]  /*7700*/  R2UR UR10, R6 ;  /* 0x00000000060a72ca */ /* 0x001fe400000e0000 */
[--C-:B------:R-:W-:Y:S02]  /*7710*/  SHF.R.U64 R12, R10, UR9, R3.reuse ;  /* 0x000000090a0c7c19 */ /* 0x100fe40008001203 */
[----:B------:R-:W-:Y:S01]  /*7720*/  SHF.R.U32.HI R3, RZ, UR9, R3 ;  /* 0x00000009ff037c19 */ /* 0x000fe20008011603 */
[----:B------:R-:W-:-:S03]  /*7730*/  UIADD3 UR9, -UR8, URZ, URZ ;  /* 0x0000003f08097290 */ /* 0x000fc6000fffe13f */
[--C-:B------:R-:W-:Y:S01]  /*7740*/  SHF.R.U64 R13, R12, UR11, R3.reuse ;  /* 0x0000000b0c0d7c19 */ /* 0x100fe20008001203 */
[----:B------:R-:W-:Y:S01]  /*7750*/  ULDC UR8, c[0x0][0x144] ;  /* 0x0000510000087ab9 */ /* 0x000fe20000000800 */
[----:B------:R-:W-:-:S03]  /*7760*/  SHF.R.U32.HI R3, RZ, UR11, R3 ;  /* 0x0000000bff037c19 */ /* 0x000fc60008011603 */
[----:B------:R-:W-:Y:S01]  /*7770*/  IMAD.MOV.U32 R2, RZ, RZ, R13 ;  /* 0x000000ffff027224 */ /* 0x000fe200078e000d */
[----:B------:R-:W-:Y:S06]  /*7780*/  @!P1 BRA `(.L_x_173) ;  /* 0x0000000000289947 */ /* 0x000fec0003800000 */
        /* <DEDUP_REMOVED lines=10> */
.L_x_173:
[----:B------:R-:W-:Y:S01]  /*7830*/  UISETP.NE.AND UP0, UPT, UR38, URZ, UPT ;  /* 0x0000003f2600728c */ /* 0x000fe2000bf05270 */
[----:B------:R-:W-:Y:S01]  /*7840*/  SHF.R.U64 R3, R2, UR16, R3 ;  /* 0x0000001002037c19 */ /* 0x000fe20008001203 */
[----:B------:R-:W-:Y:S01]  /*7850*/  UIADD3 UR10, -UR10, URZ, URZ ;  /* 0x0000003f0a0a7290 */ /* 0x000fe2000fffe13f */
[----:B------:R-:W-:Y:S01]  /*7860*/  LOP3.LUT R2, R12, UR6, RZ, 0xc0, !PT ;  /* 0x000000060c027c12 */ /* 0x000fe2000f8ec0ff */
[----:B------:R-:W-:Y:S01]  /*7870*/  UIMAD UR7, UR8, UR9, UR7 ;  /* 0x00000009080772a4 */ /* 0x000fe2000f8e0207 */
[----:B------:R-:W-:Y:S01]  /*7880*/  LOP3.LUT R5, R10, UR4, RZ, 0xc0, !PT ;  /* 0x000000040a057c12 */ /* 0x000fe2000f8ec0ff */
[----:B------:R-:W-:Y:S01]  /*7890*/  IMAD.MOV R4, RZ, RZ, -R3 ;  /* 0x000000ffff047224 */ /* 0x000fe200078e0a03 */
[----:B------:R-:W-:Y:S01]  /*78a0*/  ULDC UR8, c[0x0][0x148] ;  /* 0x0000520000087ab9 */ /* 0x000fe20000000800 */
[----:B------:R-:W-:Y:S01]  /*78b0*/  IMAD R18, R3, UR5, R2 ;  /* 0x0000000503127c24 */ /* 0x000fe2000f8e0202 */
[----:B------:R-:W-:Y:S01]  /*78c0*/  PLOP3.LUT P1, PT, PT, PT, UP0, 0x80, 0x0 ;  /* 0x000000000000781c */ /* 0x000fe20003f2f008 */
[----:B------:R-:W-:Y:S01]  /*78d0*/  IMAD.MOV.U32 R3, RZ, RZ, 0x1 ;  /* 0x00000001ff037424 */ /* 0x000fe200078e00ff */
[----:B------:R-:W-:-:S03]  /*78e0*/  @UP0 UIMAD UR7, UR8, UR10, UR12 ;  /* 0x0000000a080702a4 */ /* 0x000fc6000f8e020c */
[----:B------:R-:W-:Y:S02]  /*78f0*/  ULDC UR8, c[0x0][0x638] ;  /* 0x00018e0000087ab9 */ /* 0x000fe40000000800 */
[----:B------:R-:W-:Y:S02]  /*7900*/  IMAD R2, R4, UR8, R13 ;  /* 0x0000000804027c24 */ /* 0x000fe4000f8e020d */
[----:B--2---:R-:W-:Y:S01]  /*7910*/  IMAD R18, R18, R15, UR7 ;  /* 0x0000000712127e24 */ /* 0x004fe2000f8e020f */
[----:B------:R-:W-:Y:S02]  /*7920*/  ULDC UR7, c[0x0][0x600] ;  /* 0x0001800000077ab9 */ /* 0x000fe40000000800 */
[----:B------:R-:W-:-:S05]  /*7930*/  IMAD R5, R2, UR7, R5 ;  /* 0x0000000702057c24 */ /* 0x000fca000f8e0205 */
[----:B------:R-:W-:Y:S02]  /*7940*/  SEL R2, R5, R18, !P1 ;  /* 0x0000001205027207 */ /* 0x000fe40004800000 */
[----:B------:R-:W-:-:S07]  /*7950*/  SEL R18, R18, R5, !P1 ;  /* 0x0000000512127207 */ /* 0x000fce0004800000 */
.L_x_171:
[----:B------:R-:W-:Y:S05]  /*7960*/  BSYNC B1 ;  /* 0x0000000000017941 */ /* 0x000fea0003800000 */
.L_x_170:
[----:B------:R-:W-:-:S13]  /*7970*/  LOP3.LUT P1, RZ, R3, 0xff, RZ, 0xc0, !PT ;  /* 0x000000ff03ff7812 */ /* 0x000fda000782c0ff */
[----:B------:R-:W-:Y:S05]  /*7980*/  @P1 BRA `(.L_x_174) ;  /* 0xfffffff400081947 */ /* 0x000fea000383ffff */
[----:B------:R-:W-:Y:S05]  /*7990*/  BSYNC B0 ;  /* 0x0000000000007941 */ /* 0x000fea0003800000 */
.L_x_162:
[----:B------:R-:W-:-:S03]  /*79a0*/  UMOV UR7, 0xffffffff ;  /* 0xffffffff00077882 */ /* 0x000fc60000000000 */
[----:B------:R-:W-:Y:S05]  /*79b0*/  BRA.DIV UR7, `(.L_x_175) ;  /* 0x0000000607447947 */ /* 0x000fea000b800000 */
[----:B------:R-:W-:-:S13]  /*79c0*/  ELECT P6, URZ, PT ;  /* 0x00000000003f782f */ /* 0x000fda00038c0000 */
.L_x_191:
[----:B------:R-:W-:Y:S04]  /*79d0*/  BSSY B0, `(.L_x_176) ;  /* 0x000002c000007945 */ /* 0x000fe80003800000 */
[----:B------:R-:W-:Y:S05]  /*79e0*/  @!P6 BRA `(.L_x_177) ;  /* 0x0000000000a8e947 */ /* 0x000fea0003800000 */
[----:B------:R-:W-:-:S04]  /*79f0*/  ULOP3.LUT UR7, UR40, 0x2, URZ, 0xfc, !UPT ;  /* 0x0000000228077892 */ /* 0x000fc8000f8efc3f */
[----:B------:R-:W-:-:S06]  /*7a00*/  UISETP.NE.AND UP0, UPT, UR7, 0x3, UPT ;  /* 0x000000030700788c */ /* 0x000fcc000bf05270 */
[----:B------:R-:W-:-:S13]  /*7a10*/  PLOP3.LUT P0, PT, PT, PT, UP0, 0x80, 0x0 ;  /* 0x000000000000781c */ /* 0x000fda0003f0f008 */
[----:B------:R-:W-:Y:S05]  /*7a20*/  @!P0 BRA `(.L_x_178) ;  /* 0x0000000000048947 */ /* 0x000fea0003800000 */
[----:B------:R-:W-:Y:S01]  /*7a30*/  BPT.TRAP 0x1 ;  /* 0x000000040000795c */ /* 0x000fe20000300000 */
.L_x_178:
[----:B------:R-:W0:Y:S01]  /*7a40*/  S2R R3, SR_CgaCtaId ;  /* 0x0000000000037919 */ /* 0x000e220000008800 */
[----:B------:R-:W-:-:S04]  /*7a50*/  MOV R2, 0x400 ;  /* 0x0000040000027802 */ /* 0x000fc80000000f00 */
[----:B0-----:R-:W-:Y:S02]  /*7a60*/  LEA R3, R3, R2, 0x18 ;  /* 0x0000000203037211 */ /* 0x001fe400078ec0ff */
[----:B------:R-:W-:-:S03]  /*7a70*/  SHF.L.U32 R2, R8, 0x1f, RZ ;  /* 0x0000001f08027819 */ /* 0x000fc600000006ff */
[----:B------:R-:W-:-:S04]  /*7a80*/  VIADD R3, R3, 0x20 ;  /* 0x0000002003037836 */ /* 0x000fc80000000000 */
[C---:B------:R-:W-:Y:S02]  /*7a90*/  IMAD R7, R0.reuse, 0x8, R3 ;  /* 0x0000000800077824 */ /* 0x040fe400078e0203 */
[----:B------:R-:W-:Y:S02]  /*7aa0*/  VIADD R0, R0, 0x1 ;  /* 0x0000000100007836 */ /* 0x000fe40000000000 */
[----:B------:R-:W0:Y:S03]  /*7ab0*/  SYNCS.PHASECHK.TRANS64.TRYWAIT P0, [R7+URZ], R2 ;  /* 0x00000002070075a7 */ /* 0x000e26000800017f */
[----:B------:R-:W-:-:S04]  /*7ac0*/  ISETP.NE.AND P1, PT, R0, 0x4, PT ;  /* 0x000000040000780c */ /* 0x000fc80003f25270 */
[----:B------:R-:W-:Y:S02]  /*7ad0*/  SEL R5, RZ, 0x1, P1 ;  /* 0x00000001ff057807 */ /* 0x000fe40000800000 */
[----:B------:R-:W-:Y:S02]  /*7ae0*/  SEL R0, R0, RZ, P1 ;  /* 0x000000ff00007207 */ /* 0x000fe40000800000 */
[----:B------:R-:W-:-:S03]  /*7af0*/  LOP3.LUT R5, R8, R5, RZ, 0x3c, !PT ;  /* 0x0000000508057212 */ /* 0x000fc600078e3cff */
[----:B------:R-:W-:Y:S01]  /*7b00*/  IMAD R9, R0, 0x8, R3 ;  /* 0x0000000800097824 */ /* 0x000fe200078e0203 */
[----:B------:R-:W-:Y:S01]  /*7b10*/  SHF.L.U32 R4, R5, 0x1f, RZ ;  /* 0x0000001f05047819 */ /* 0x000fe200000006ff */
[----:B0-----:R-:W-:Y:S06]  /*7b20*/  @!P0 BRA `(.L_x_179) ;  /* 0x0000000400088947 */ /* 0x001fec0003800000 */
.L_x_192:
[----:B------:R-:W1:Y:S01]  /*7b30*/  SYNCS.PHASECHK.TRANS64.TRYWAIT P0, [R9+URZ], R4 ;  /* 0x00000004090075a7 */ /* 0x000e62000800017f */
[----:B------:R-:W-:-:S05]  /*7b40*/  VIADD R0, R0, 0x1 ;  /* 0x0000000100007836 */ /* 0x000fca0000000000 */
[----:B------:R-:W-:-:S04]  /*7b50*/  ISETP.NE.AND P1, PT, R0, 0x4, PT ;  /* 0x000000040000780c */ /* 0x000fc80003f25270 */
[----:B0-----:R-:W-:Y:S02]  /*7b60*/  SEL R2, RZ, 0x1, P1 ;  /* 0x00000001ff027807 */ /* 0x001fe40000800000 */
[----:B------:R-:W-:Y:S02]  /*7b70*/  SEL R0, R0, RZ, P1 ;  /* 0x000000ff00007207 */ /* 0x000fe40000800000 */
[----:B------:R-:W-:-:S03]  /*7b80*/  LOP3.LUT R7, R5, R2, RZ, 0x3c, !PT ;  /* 0x0000000205077212 */ /* 0x000fc600078e3cff */
[----:B------:R-:W-:Y:S01]  /*7b90*/  IMAD R6, R0, 0x8, R3 ;  /* 0x0000000800067824 */ /* 0x000fe200078e0203 */
[----:B------:R-:W-:Y:S01]  /*7ba0*/  SHF.L.U32 R5, R7, 0x1f, RZ ;  /* 0x0000001f07057819 */ /* 0x000fe200000006ff */
[----:B-1----:R-:W-:Y:S06]  /*7bb0*/  @!P0 BRA `(.L_x_180) ;  /* 0x0000000000f88947 */ /* 0x002fec0003800000 */
.L_x_193:
[----:B------:R-:W1:Y:S01]  /*7bc0*/  SYNCS.PHASECHK.TRANS64.TRYWAIT P0, [R6+URZ], R5 ;  /* 0x00000005060075a7 */ /* 0x000e62000800017f */
[----:B------:R-:W-:-:S05]  /*7bd0*/  VIADD R0, R0, 0x1 ;  /* 0x0000000100007836 */ /* 0x000fca0000000000 */
[----:B------:R-:W-:-:S04]  /*7be0*/  ISETP.NE.AND P1, PT, R0, 0x4, PT ;  /* 0x000000040000780c */ /* 0x000fc80003f25270 */
[----:B------:R-:W-:Y:S02]  /*7bf0*/  SEL R2, RZ, 0x1, P1 ;  /* 0x00000001ff027807 */ /* 0x000fe40000800000 */
[----:B------:R-:W-:Y:S02]  /*7c00*/  SEL R0, R0, RZ, P1 ;  /* 0x000000ff00007207 */ /* 0x000fe40000800000 */
[----:B------:R-:W-:Y:S01]  /*7c10*/  LOP3.LUT R2, R7, R2, RZ, 0x3c, !PT ;  /* 0x0000000207027212 */ /* 0x000fe200078e3cff */
[----:B-1----:R-:W-:Y:S06]  /*7c20*/  @!P0 BRA `(.L_x_181) ;  /* 0x0000000000f08947 */ /* 0x002fec0003800000 */
.L_x_194:
[----:B------:R-:W-:Y:S01]  /*7c30*/  IMAD R3, R0, 0x8, R3 ;  /* 0x0000000800037824 */ /* 0x000fe200078e0203 */
[----:B------:R-:W-:-:S07]  /*7c40*/  SHF.L.U32 R0, R2, 0x1f, RZ ;  /* 0x0000001f02007819 */ /* 0x000fce00000006ff */
.L_x_182:
[----:B--2---:R2:W3:Y:S02]  /*7c50*/  SYNCS.PHASECHK.TRANS64.TRYWAIT P0, [R3+URZ], R0 ;  /* 0x00000000030075a7 */ /* 0x0044e4000800017f */
[----:B---3--:R-:W-:Y:S05]  /*7c60*/  @!P0 NANOSLEEP.SYNCS 0x989680 ;  /* 0x009896800000895d */ /* 0x008fea0003900000 */
[----:B------:R-:W3:Y:S02]  /*7c70*/  @!P0 SYNCS.PHASECHK.TRANS64 P0, [R3+URZ], R0 ;  /* 0x00000000030085a7 */ /* 0x000ee4000800007f */
[----:B---3--:R-:W-:Y:S05]  /*7c80*/  @!P0 BRA `(.L_x_182) ;  /* 0xfffffffc00f08947 */ /* 0x008fea000383ffff */
.L_x_177:
[----:B------:R-:W-:Y:S05]  /*7c90*/  BSYNC B0 ;  /* 0x0000000000007941 */ /* 0x000fea0003800000 */
.L_x_176:
[----:B------:R-:W-:Y:S05]  /*7ca0*/  EXIT ;  /* 0x000000000000794d */ /* 0x000fea0003800000 */
.L_x_14:
[----:B0-----:R0:W1:Y:S02]  /*7cb0*/  SYNCS.PHASECHK.TRANS64.TRYWAIT P0, [R95+URZ+-0x8], R0 ;  /* 0xfffff8005f0075a7 */ /* 0x001064000800017f */
[----:B-1----:R-:W-:Y:S05]  /*7cc0*/  @!P0 NANOSLEEP.SYNCS 0x989680 ;  /* 0x009896800000895d */ /* 0x002fea0003900000 */
[----:B------:R-:W1:Y:S02]  /*7cd0*/  @!P0 SYNCS.PHASECHK.TRANS64 P0, [R95+URZ+-0x8], R0 ;  /* 0xfffff8005f0085a7 */ /* 0x000e64000800007f */
[----:B-1----:R-:W-:Y:S05]  /*7ce0*/  @!P0 BRA `(.L_x_14) ;  /* 0xfffffffc00f08947 */ /* 0x002fea000383ffff */
[----:B------:R-:W-:Y:S05]  /*7cf0*/  BRA `(.L_x_183) ;  /* 0xffffff9800547947 */ /* 0x000fea000383ffff */
.L_x_19:
[----:B-1----:R1:W2:Y:S02]  /*7d00*/  SYNCS.PHASECHK.TRANS64.TRYWAIT P1, [R3+URZ], R0 ;  /* 0x00000000030075a7 */ /* 0x0022a4000802017f */
[----:B--2---:R-:W-:Y:S05]  /*7d10*/  @!P1 NANOSLEEP.SYNCS 0x989680 ;  /* 0x009896800000995d */ /* 0x004fea0003900000 */
[----:B------:R-:W2:Y:S02]  /*7d20*/  @!P1 SYNCS.PHASECHK.TRANS64 P1, [R3+URZ], R0 ;  /* 0x00000000030095a7 */ /* 0x000ea4000802007f */
[----:B--2---:R-:W-:Y:S05]  /*7d30*/  @!P1 BRA `(.L_x_19) ;  /* 0xfffffffc00f09947 */ /* 0x004fea000383ffff */
[----:B------:R-:W-:Y:S05]  /*7d40*/  BRA `(.L_x_18) ;  /* 0xffffff9800cc7947 */ /* 0x000fea000383ffff */
.L_x_24:
[----:B-1----:R-:W-:-:S04]  /*7d50*/  IMAD.U32 R4, RZ, RZ, UR4 ;  /* 0x00000004ff047e24 */ /* 0x002fc8000f8e00ff */
[----:B------:R1:W2:Y:S03]  /*7d60*/  SYNCS.PHASECHK.TRANS64.TRYWAIT P1, [R4+URZ], R3 ;  /* 0x00000003040075a7 */ /* 0x0002a6000802017f */
[----:B--2---:R-:W-:Y:S05]  /*7d70*/  @!P1 NANOSLEEP.SYNCS 0x989680 ;  /* 0x009896800000995d */ /* 0x004fea0003900000 */
[----:B------:R-:W2:Y:S02]  /*7d80*/  @!P1 SYNCS.PHASECHK.TRANS64 P1, [R4+URZ], R3 ;  /* 0x00000003040095a7 */ /* 0x000ea4000802007f */
[----:B--2---:R-:W-:Y:S05]  /*7d90*/  @!P1 BRA `(.L_x_24) ;  /* 0xfffffffc00ec9947 */ /* 0x004fea000383ffff */
[----:B------:R-:W-:Y:S05]  /*7da0*/  BRA `(.L_x_23) ;  /* 0xffffffa0000c7947 */ /* 0x000fea000383ffff */
.L_x_30:
[----:B0-----:R0:W1:Y:S02]  /*7db0*/  SYNCS.PHASECHK.TRANS64.TRYWAIT P0, [R95+URZ+0x8], R0 ;  /* 0x000008005f0075a7 */ /* 0x001064000800017f */
[----:B-1----:R-:W-:Y:S05]  /*7dc0*/  @!P0 NANOSLEEP.SYNCS 0x989680 ;  /* 0x009896800000895d */ /* 0x002fea0003900000 */
[----:B------:R-:W1:Y:S02]  /*7dd0*/  @!P0 SYNCS.PHASECHK.TRANS64 P0, [R95+URZ+0x8], R0 ;  /* 0x000008005f0085a7 */ /* 0x000e64000800007f */
[----:B-1----:R-:W-:Y:S05]  /*7de0*/  @!P0 BRA `(.L_x_30) ;  /* 0xfffffffc00f08947 */ /* 0x002fea000383ffff */
[----:B------:R-:W-:Y:S05]  /*7df0*/  BRA `(.L_x_184) ;  /* 0xffffffa400847947 */ /* 0x000fea000383ffff */
.L_x_163:
[----:B------:R-:W-:Y:S01]  /*7e00*/  BSSY B1, `(.L_x_185) ;  /* 0x0000006000017945 */ /* 0x000fe20003800000 */
[----:B------:R-:W-:-:S07]  /*7e10*/  IMAD.MOV.U32 R15, RZ, RZ, -0x1 ;  /* 0xffffffffff0f7424 */ /* 0x000fce00078e00ff */
[----:B------:R-:W-:Y:S05]  /*7e20*/  WARPSYNC.COLLECTIVE R15, `(.L_x_186) ;  /* 0x000000000f0c7348 */ /* 0x000fea0003c00000 */
[----:B------:R-:W-:Y:S02]  /*7e30*/  ELECT P6, UR62, PT ;  /* 0x00000000003e782f */ /* 0x000fe400038c0000 */
[----:B------:R-:W-:Y:S01]  /*7e40*/  MOV R14, UR62 ;  /* 0x0000003e000e7c02 */ /* 0x000fe20008000f00 */
[----:B------:R-:W-:Y:S10]  /*7e50*/  ENDCOLLECTIVE ;  /* 0x000000000000791b */ /* 0x000ff40003800000 */
.L_x_186:
[----:B------:R-:W-:Y:S05]  /*7e60*/  BSYNC B1 ;  /* 0x0000000000017941 */ /* 0x000fea0003800000 */
.L_x_185:
[----:B------:R-:W-:Y:S05]  /*7e70*/  BRA `(.L_x_187) ;  /* 0xffffffec00d87947 */ /* 0x000fea000383ffff */
.L_x_166:
[----:B-1----:R1:W2:Y:S02]  /*7e80*/  SYNCS.PHASECHK.TRANS64.TRYWAIT P1, [R7+URZ+0x20], R4 ;  /* 0x00002004070075a7 */ /* 0x0022a4000802017f */
[----:B--2---:R-:W-:Y:S05]  /*7e90*/  @!P1 NANOSLEEP.SYNCS 0x989680 ;  /* 0x009896800000995d */ /* 0x004fea0003900000 */
[----:B------:R-:W2:Y:S02]  /*7ea0*/  @!P1 SYNCS.PHASECHK.TRANS64 P1, [R7+URZ+0x20], R4 ;  /* 0x00002004070095a7 */ /* 0x000ea4000802007f */
[----:B--2---:R-:W-:Y:S05]  /*7eb0*/  @!P1 BRA `(.L_x_166) ;  /* 0xfffffffc00f09947 */ /* 0x004fea000383ffff */
[----:B------:R-:W-:Y:S05]  /*7ec0*/  BRA `(.L_x_188) ;  /* 0xfffffff0000c7947 */ /* 0x000fea000383ffff */
.L_x_175:
[----:B------:R-:W-:Y:S01]  /*7ed0*/  BSSY B0, `(.L_x_189) ;  /* 0x0000006000007945 */ /* 0x000fe20003800000 */
[----:B------:R-:W-:-:S07]  /*7ee0*/  IMAD.MOV.U32 R15, RZ, RZ, -0x1 ;  /* 0xffffffffff0f7424 */ /* 0x000fce00078e00ff */
[----:B------:R-:W-:Y:S05]  /*7ef0*/  WARPSYNC.COLLECTIVE R15, `(.L_x_190) ;  /* 0x000000000f0c7348 */ /* 0x000fea0003c00000 */
[----:B------:R-:W-:Y:S02]  /*7f00*/  ELECT P6, UR62, PT ;  /* 0x00000000003e782f */ /* 0x000fe400038c0000 */
[----:B------:R-:W-:Y:S01]  /*7f10*/  MOV R14, UR62 ;  /* 0x0000003e000e7c02 */ /* 0x000fe20008000f00 */
[----:B------:R-:W-:Y:S10]  /*7f20*/  ENDCOLLECTIVE ;  /* 0x000000000000791b */ /* 0x000ff40003800000 */
.L_x_190:
[----:B------:R-:W-:Y:S05]  /*7f30*/  BSYNC B0 ;  /* 0x0000000000007941 */ /* 0x000fea0003800000 */
.L_x_189:
[----:B------:R-:W-:Y:S05]  /*7f40*/  BRA `(.L_x_191) ;  /* 0xfffffff800a07947 */ /* 0x000fea000383ffff */
.L_x_179:
[----:B0-----:R0:W1:Y:S02]  /*7f50*/  SYNCS.PHASECHK.TRANS64.TRYWAIT P0, [R7+URZ], R2 ;  /* 0x00000002070075a7 */ /* 0x001064000800017f */
[----:B-1----:R-:W-:Y:S05]  /*7f60*/  @!P0 NANOSLEEP.SYNCS 0x989680 ;  /* 0x009896800000895d */ /* 0x002fea0003900000 */
[----:B------:R-:W1:Y:S02]  /*7f70*/  @!P0 SYNCS.PHASECHK.TRANS64 P0, [R7+URZ], R2 ;  /* 0x00000002070085a7 */ /* 0x000e64000800007f */
[----:B-1----:R-:W-:Y:S05]  /*7f80*/  @!P0 BRA `(.L_x_179) ;  /* 0xfffffffc00f08947 */ /* 0x002fea000383ffff */
[----:B------:R-:W-:Y:S05]  /*7f90*/  BRA `(.L_x_192) ;  /* 0xfffffff800e47947 */ /* 0x000fea000383ffff */
.L_x_180:
[----:B0-----:R0:W1:Y:S02]  /*7fa0*/  SYNCS.PHASECHK.TRANS64.TRYWAIT P0, [R9+URZ], R4 ;  /* 0x00000004090075a7 */ /* 0x001064000800017f */
[----:B-1----:R-:W-:Y:S05]  /*7fb0*/  @!P0 NANOSLEEP.SYNCS 0x989680 ;  /* 0x009896800000895d */ /* 0x002fea0003900000 */
[----:B------:R-:W1:Y:S02]  /*7fc0*/  @!P0 SYNCS.PHASECHK.TRANS64 P0, [R9+URZ], R4 ;  /* 0x00000004090085a7 */ /* 0x000e64000800007f */
[----:B-1----:R-:W-:Y:S05]  /*7fd0*/  @!P0 BRA `(.L_x_180) ;  /* 0xfffffffc00f08947 */ /* 0x002fea000383ffff */
[----:B------:R-:W-:Y:S05]  /*7fe0*/  BRA `(.L_x_193) ;  /* 0xfffffff800f47947 */ /* 0x000fea000383ffff */
.L_x_181:
[----:B-1----:R1:W2:Y:S02]  /*7ff0*/  SYNCS.PHASECHK.TRANS64.TRYWAIT P0, [R6+URZ], R5 ;  /* 0x00000005060075a7 */ /* 0x0022a4000800017f */
[----:B--2---:R-:W-:Y:S05]  /*8000*/  @!P0 NANOSLEEP.SYNCS 0x989680 ;  /* 0x009896800000895d */ /* 0x004fea0003900000 */
[----:B------:R-:W2:Y:S02]  /*8010*/  @!P0 SYNCS.PHASECHK.TRANS64 P0, [R6+URZ], R5 ;  /* 0x00000005060085a7 */ /* 0x000ea4000800007f */
[----:B--2---:R-:W-:Y:S05]  /*8020*/  @!P0 BRA `(.L_x_181) ;  /* 0xfffffffc00f08947 */ /* 0x004fea000383ffff */
[----:B------:R-:W-:Y:S05]  /*8030*/  BRA `(.L_x_194) ;  /* 0xfffffff800fc7947 */ /* 0x000fea000383ffff */
.L_x_195:
[----:B------:R-:W-:-:S00]  /*8040*/  BRA `(.L_x_195) ;  /* 0xfffffffc00fc7947 */ /* 0x000fc0000383ffff */
[----:B------:R-:W-:-:S00]  /*8050*/  NOP ;  /* 0x0000000000007918 */ /* 0x000fc00000000000 */
        /* <DEDUP_REMOVED lines=10> */
.L_x_196:


//--------------------- .nv.global.init           --------------------------
	.section	.nv.global.init,"aw",@progbits
.nv.global.init:
	.type		$str$22,@object
	.size		$str$22,($str$23 - $str$22)
$str$22:
        /*0000*/ 	.byte	0x6b, 0x5f, 0x74, 0x69, 0x6c, 0x65, 0x5f, 0x63, 0x6f, 0x75, 0x6e, 0x74, 0x20, 0x3e, 0x3d, 0x20
        /*0010*/ 	.byte	0x31, 0x00
	.type		$str$23,@object
	.size		$str$23,(__unnamed_1 - $str$23)
$str$23:
        /*0012*/ 	.byte	0x2f, 0x74, 0x6d, 0x70, 0x2f, 0x63, 0x75, 0x74, 0x6c, 0x61, 0x73, 0x73, 0x5f, 0x73, 0x77, 0x65
        /*0022*/ 	.byte	0x65, 0x70, 0x5f, 0x73, 0x72, 0x63, 0x2f, 0x69, 0x6e, 0x63, 0x6c, 0x75, 0x64, 0x65, 0x2f, 0x63
        /*0032*/ 	.byte	0x75, 0x74, 0x6c, 0x61, 0x73, 0x73, 0x2f, 0x67, 0x65, 0x6d, 0x6d, 0x2f, 0x63, 0x6f, 0x6c, 0x6c
        /*0042*/ 	.byte	0x65, 0x63, 0x74, 0x69, 0x76, 0x65, 0x2f, 0x73, 0x6d, 0x39, 0x30, 0x5f, 0x6d, 0x6d, 0x61, 0x5f
        /*0052*/ 	.byte	0x74, 0x6d, 0x61, 0x5f, 0x67, 0x6d, 0x6d, 0x61, 0x5f, 0x73, 0x73, 0x5f, 0x77, 0x61, 0x72, 0x70
        /*0062*/ 	.byte	0x73, 0x70, 0x65, 0x63, 0x69, 0x61, 0x6c, 0x69, 0x7a, 0x65, 0x64, 0x2e, 0x68, 0x70, 0x70, 0x00
	.type		__unnamed_1,@object
	.size		__unnamed_1,(.L_0 - __unnamed_1)
__unnamed_1:
        /*0072*/ 	.byte	0x76, 0x6f, 0x69, 0x64, 0x20, 0x63, 0x75, 0x74, 0x6c, 0x61, 0x73, 0x73, 0x3a, 0x3a, 0x67, 0x65
        /* <DEDUP_REMOVED lines=176> */
        /*0b82*/ 	.byte	0x3a, 0x69, 0x64, 0x65, 0x6e, 0x74, 0x69, 0x74, 0x79, 0x5d, 0x00
.L_0:


//--------------------- .nv.shared._ZN7cutlass13device_kernelINS_4gemm6kernel13GemmUniversalIN4cute5tupleIJiiiiEEENS1_10collective13CollectiveMmaINS1_34MainloopSm90TmaGmmaWarpSpecializedILi4ENS5_IJNS4_1CILi1EEESB_SB_EEENS1_32KernelTmaWarpSpecializedPingpongEEENS5_IJNSA_ILi64EEENSA_ILi128EEESF_EEENS_10tfloat32_tENS5_IJlSB_lEEESI_SJ_NS4_8TiledMMAINS4_8MMA_AtomIJNS4_4SM904GMMA30MMA_64x128x8_F32TF32TF32_SS_TNILNSN_7ScaleInE1ELSP_1EEEEEENS4_6LayoutISC_NS5_IJNSA_ILi0EEEST_ST_EEEEENS5_IJNS4_10UnderscoreESW_SW_EEEEENS4_13SM90_TMA_LOADENS4_14ComposedLayoutINS4_7SwizzleILi3ELi4ELi3EEENS4_18smem_ptr_flag_bitsILi32EEENSS_INS5_IJNSA_ILi8EEENSA_ILi32EEEEEENS5_IJS16_SB_EEEEEEEvNS4_8identityESZ_S1A_vS1B_EENS_8epilogue10collective6detail29Sm90TmaWarpSpecializedAdapterINS1E_15DefaultEpilogueISI_SJ_SJ_NS1D_6thread17LinearCombinationISI_Li1EffLNS1I_9ScaleType4KindE0ELNS_15FloatRoundStyleE2ESI_EENS1_15EpilogueDefaultEEEEEvvEEEEvNT_6ParamsE --------------------------
	.section	.nv.shared._ZN7cutlass13device_kernelINS_4gemm6kernel13GemmUniversalIN4cute5tupleIJiiiiEEENS1_10collective13CollectiveMmaINS1_34MainloopSm90TmaGmmaWarpSpecializedILi4ENS5_IJNS4_1CILi1EEESB_SB_EEENS1_32KernelTmaWarpSpecializedPingpongEEENS5_IJNSA_ILi64EEENSA_ILi128EEESF_EEENS_10tfloat32_tENS5_IJlSB_lEEESI_SJ_NS4_8TiledMMAINS4_8MMA_AtomIJNS4_4SM904GMMA30MMA_64x128x8_F32TF32TF32_SS_TNILNSN_7ScaleInE1ELSP_1EEEEEENS4_6LayoutISC_NS5_IJNSA_ILi0EEEST_ST_EEEEENS5_IJNS4_10UnderscoreESW_SW_EEEEENS4_13SM90_TMA_LOADENS4_14ComposedLayoutINS4_7SwizzleILi3ELi4ELi3EEENS4_18smem_ptr_flag_bitsILi32EEENSS_INS5_IJNSA_ILi8EEENSA_ILi32EEEEEENS5_IJS16_SB_EEEEEEEvNS4_8identityESZ_S1A_vS1B_EENS_8epilogue10collective6detail29Sm90TmaWarpSpecializedAdapterINS1E_15DefaultEpilogueISI_SJ_SJ_NS1D_6thread17LinearCombinationISI_Li1EffLNS1I_9ScaleType4KindE0ELNS_15FloatRoundStyleE2ESI_EENS1_15EpilogueDefaultEEEEEvvEEEEvNT_6ParamsE,"aw",@nobits
	.sectionflags	@""
	.align	16
	.zero		1024


//--------------------- .nv.shared.reserved.0     --------------------------
	.section	.nv.shared.reserved.0,"aw",@nobits
	.weak		__nv_reservedSMEM_offset_0_alias
	.size		__nv_reservedSMEM_offset_0_alias, 0, 0
	.other		__nv_reservedSMEM_offset_0_alias,@"STO_CUDA_RESERVED_SHARED STV_DEFAULT"
__nv_reservedSMEM_offset_0_alias:
	.zero		0


//--------------------- .nv.global                --------------------------
	.section	.nv.global,"aw",@nobits
.nv.global:
	.type		_ZN40_INTERNAL_a20e174f_4_k_cu_1d8048d4_221294cute1_E,@object
	.size		_ZN40_INTERNAL_a20e174f_4_k_cu_1d8048d4_221294cute1_E,(_ZN40_INTERNAL_a20e174f_4_k_cu_1d8048d4_221294cuda3std3__45__cpo6cbeginE - _ZN40_INTERNAL_a20e174f_4_k_cu_1d8048d4_221294cute1_E)
_ZN40_INTERNAL_a20e174f_4_k_cu_1d8048d4_221294cute1_E:
	.zero		1
	.type		_ZN40_INTERNAL_a20e174f_4_k_cu_1d8048d4_221294cuda3std3__45__cpo6cbeginE,@object
	.size		_ZN40_INTERNAL_a20e174f_4_k_cu_1d8048d4_221294cuda3std3__45__cpo6cbeginE,(_ZN40_INTERNAL_a20e174f_4_k_cu_1d8048d4_221294cuda3std3__48in_placeE - _ZN40_INTERNAL_a20e174f_4_k_cu_1d8048d4_221294cuda3std3__45__cpo6cbeginE)
_ZN40_INTERNAL_a20e174f_4_k_cu_1d8048d4_221294cuda3std3__45__cpo6cbeginE:
	.zero		1
	.type		_ZN40_INTERNAL_a20e174f_4_k_cu_1d8048d4_221294cuda3std3__48in_placeE,@object
	.size		_ZN40_INTERNAL_a20e174f_4_k_cu_1d8048d4_221294cuda3std3__48in_placeE,(_ZN40_INTERNAL_a20e174f_4_k_cu_1d8048d4_221294cuda3std6ranges3__45__cpo9iter_moveE - _ZN40_INTERNAL_a20e174f_4_k_cu_1d8048d4_221294cuda3std3__48in_placeE)
_ZN40_INTERNAL_a20e174f_4_k_cu_1d8048d4_221294cuda3std3__48in_placeE:
	.zero		1
	.type		_ZN40_INTERNAL_a20e174f_4_k_cu_1d8048d4_221294cuda3std6ranges3__45__cpo9iter_moveE,@object
	.size		_ZN40_INTERNAL_a20e174f_4_k_cu_1d8048d4_221294cuda3std6ranges3__45__cpo9iter_moveE,(_ZN40_INTERNAL_a20e174f_4_k_cu_1d8048d4_221294cuda3std3__45__cpo5beginE - _ZN40_INTERNAL_a20e174f_4_k_cu_1d8048d4_221294cuda3std6ranges3__45__cpo9iter_moveE)
_ZN40_INTERNAL_a20e174f_4_k_cu_1d8048d4_221294cuda3std6ranges3__45__cpo9iter_moveE:
	.zero		1
	.type		_ZN40_INTERNAL_a20e174f_4_k_cu_1d8048d4_221294cuda3std3__45__cpo5beginE,@object
	.size		_ZN40_INTERNAL_a20e174f_4_k_cu_1d8048d4_221294cuda3std3__45__cpo5beginE,(_ZN40_INTERNAL_a20e174f_4_k_cu_1d8048d4_221294cuda3std3__442_GLOBAL__N__a20e174f_4_k_cu_1d8048d4_221296ignoreE - _ZN40_INTERNAL_a20e174f_4_k_cu_1d8048d4_221294cuda3std3__45__cpo5beginE)
_ZN40_INTERNAL_a20e174f_4_k_cu_1d8048d4_221294cuda3std3__45__cpo5beginE:
	.zero		1
	.type		_ZN40_INTERNAL_a20e174f_4_k_cu_1d8048d4_221294cuda3std3__442_GLOBAL__N__a20e174f_4_k_cu_1d8048d4_221296ignoreE,@object
	.size		_ZN40_INTERNAL_a20e174f_4_k_cu_1d8048d4_221294cuda3std3__442_GLOBAL__N__a20e174f_4_k_cu_1d8048d4_221296ignoreE,(_ZN40_INTERNAL_a20e174f_4_k_cu_1d8048d4_221294cute7productE - _ZN40_INTERNAL_a20e174f_4_k_cu_1d8048d4_221294cuda3std3__442_GLOBAL__N__a20e174f_4_k_cu_1d8048d4_221296ignoreE)
_ZN40_INTERNAL_a20e174f_4_k_cu_1d8048d4_221294cuda3std3__442_GLOBAL__N__a20e174f_4_k_cu_1d8048d4_221296ignoreE:
	.zero		1
	.type		_ZN40_INTERNAL_a20e174f_4_k_cu_1d8048d4_221294cute7productE,@object
	.size		_ZN40_INTERNAL_a20e174f_4_k_cu_1d8048d4_221294cute7productE,(_ZN40_INTERNAL_a20e174f_4_k_cu_1d8048d4_221294cuda3std3__45__cpo3endE - _ZN40_INTERNAL_a20e174f_4_k_cu_1d8048d4_221294cute7productE)
_ZN40_INTERNAL_a20e174f_4_k_cu_1d8048d4_221294cute7productE:
	.zero		1
	.type		_ZN40_INTERNAL_a20e174f_4_k_cu_1d8048d4_221294cuda3std3__45__cpo3endE,@object
	.size		_ZN40_INTERNAL_a20e174f_4_k_cu_1d8048d4_221294cuda3std3__45__cpo3endE,(_ZN40_INTERNAL_a20e174f_4_k_cu_1d8048d4_221294cuda3std3__419piecewise_constructE - _ZN40_INTERNAL_a20e174f_4_k_cu_1d8048d4_221294cuda3std3__45__cpo3endE)
_ZN40_INTERNAL_a20e174f_4_k_cu_1d8048d4_221294cuda3std3__45__cpo3endE:
	.zero		1
	.type		_ZN40_INTERNAL_a20e174f_4_k_cu_1d8048d4_221294cuda3std3__419piecewise_constructE,@object
	.size		_ZN40_INTERNAL_a20e174f_4_k_cu_1d8048d4_221294cuda3std3__419piecewise_constructE,(_ZN40_INTERNAL_a20e174f_4_k_cu_1d8048d4_221294cuda3std3__45__cpo4cendE - _ZN40_INTERNAL_a20e174f_4_k_cu_1d8048d4_221294cuda3std3__419piecewise_constructE)
_ZN40_INTERNAL_a20e174f_4_k_cu_1d8048d4_221294cuda3std3__419piecewise_constructE:
	.zero		1
	.type		_ZN40_INTERNAL_a20e174f_4_k_cu_1d8048d4_221294cuda3std3__45__cpo4cendE,@object
	.size		_ZN40_INTERNAL_a20e174f_4_k_cu_1d8048d4_221294cuda3std3__45__cpo4cendE,(_ZN40_INTERNAL_a20e174f_4_k_cu_1d8048d4_221294cuda3std6ranges3__45__cpo4swapE - _ZN40_INTERNAL_a20e174f_4_k_cu_1d8048d4_221294cuda3std3__45__cpo4cendE)
_ZN40_INTERNAL_a20e174f_4_k_cu_1d8048d4_221294cuda3std3__45__cpo4cendE:
	.zero		1
	.type		_ZN40_INTERNAL_a20e174f_4_k_cu_1d8048d4_221294cuda3std6ranges3__45__cpo4swapE,@object
	.size		_ZN40_INTERNAL_a20e174f_4_k_cu_1d8048d4_221294cuda3std6ranges3__45__cpo4swapE,(.L_8 - _ZN40_INTERNAL_a20e174f_4_k_cu_1d8048d4_221294cuda3std6ranges3__45__cpo4swapE)
_ZN40_INTERNAL_a20e174f_4_k_cu_1d8048d4_221294cuda3std6ranges3__45__cpo4swapE:
	.zero		1
.L_8:


//--------------------- .nv.constant0._ZN7cutlass13device_kernelINS_4gemm6kernel13GemmUniversalIN4cute5tupleIJiiiiEEENS1_10collective13CollectiveMmaINS1_34MainloopSm90TmaGmmaWarpSpecializedILi4ENS5_IJNS4_1CILi1EEESB_SB_EEENS1_32KernelTmaWarpSpecializedPingpongEEENS5_IJNSA_ILi64EEENSA_ILi128EEESF_EEENS_10tfloat32_tENS5_IJlSB_lEEESI_SJ_NS4_8TiledMMAINS4_8MMA_AtomIJNS4_4SM904GMMA30MMA_64x128x8_F32TF32TF32_SS_TNILNSN_7ScaleInE1ELSP_1EEEEEENS4_6LayoutISC_NS5_IJNSA_ILi0EEEST_ST_EEEEENS5_IJNS4_10UnderscoreESW_SW_EEEEENS4_13SM90_TMA_LOADENS4_14ComposedLayoutINS4_7SwizzleILi3ELi4ELi3EEENS4_18smem_ptr_flag_bitsILi32EEENSS_INS5_IJNSA_ILi8EEENSA_ILi32EEEEEENS5_IJS16_SB_EEEEEEEvNS4_8identityESZ_S1A_vS1B_EENS_8epilogue10collective6detail29Sm90TmaWarpSpecializedAdapterINS1E_15DefaultEpilogueISI_SJ_SJ_NS1D_6thread17LinearCombinationISI_Li1EffLNS1I_9ScaleType4KindE0ELNS_15FloatRoundStyleE2ESI_EENS1_15EpilogueDefaultEEEEEvvEEEEvNT_6ParamsE --------------------------
	.section	.nv.constant0._ZN7cutlass13device_kernelINS_4gemm6kernel13GemmUniversalIN4cute5tupleIJiiiiEEENS1_10collective13CollectiveMmaINS1_34MainloopSm90TmaGmmaWarpSpecializedILi4ENS5_IJNS4_1CILi1EEESB_SB_EEENS1_32KernelTmaWarpSpecializedPingpongEEENS5_IJNSA_ILi64EEENSA_ILi128EEESF_EEENS_10tfloat32_tENS5_IJlSB_lEEESI_SJ_NS4_8TiledMMAINS4_8MMA_AtomIJNS4_4SM904GMMA30MMA_64x128x8_F32TF32TF32_SS_TNILNSN_7ScaleInE1ELSP_1EEEEEENS4_6LayoutISC_NS5_IJNSA_ILi0EEEST_ST_EEEEENS5_IJNS4_10UnderscoreESW_SW_EEEEENS4_13SM90_TMA_LOADENS4_14ComposedLayoutINS4_7SwizzleILi3ELi4ELi3EEENS4_18smem_ptr_flag_bitsILi32EEENSS_INS5_IJNSA_ILi8EEENSA_ILi32EEEEEENS5_IJS16_SB_EEEEEEEvNS4_8identityESZ_S1A_vS1B_EENS_8epilogue10collective6detail29Sm90TmaWarpSpecializedAdapterINS1E_15DefaultEpilogueISI_SJ_SJ_NS1D_6thread17LinearCombinationISI_Li1EffLNS1I_9ScaleType4KindE0ELNS_15FloatRoundStyleE2ESI_EENS1_15EpilogueDefaultEEEEEvvEEEEvNT_6ParamsE,"a",@progbits
	.sectionflags	@""
	.align	4
.nv.constant0._ZN7cutlass13device_kernelINS_4gemm6kernel13GemmUniversalIN4cute5tupleIJiiiiEEENS1_10collective13CollectiveMmaINS1_34MainloopSm90TmaGmmaWarpSpecializedILi4ENS5_IJNS4_1CILi1EEESB_SB_EEENS1_32KernelTmaWarpSpecializedPingpongEEENS5_IJNSA_ILi64EEENSA_ILi128EEESF_EEENS_10tfloat32_tENS5_IJlSB_lEEESI_SJ_NS4_8TiledMMAINS4_8MMA_AtomIJNS4_4SM904GMMA30MMA_64x128x8_F32TF32TF32_SS_TNILNSN_7ScaleInE1ELSP_1EEEEEENS4_6LayoutISC_NS5_IJNSA_ILi0EEEST_ST_EEEEENS5_IJNS4_10UnderscoreESW_SW_EEEEENS4_13SM90_TMA_LOADENS4_14ComposedLayoutINS4_7SwizzleILi3ELi4ELi3EEENS4_18smem_ptr_flag_bitsILi32EEENSS_INS5_IJNSA_ILi8EEENSA_ILi32EEEEEENS5_IJS16_SB_EEEEEEEvNS4_8identityESZ_S1A_vS1B_EENS_8epilogue10collective6detail29Sm90TmaWarpSpecializedAdapterINS1E_15DefaultEpilogueISI_SJ_SJ_NS1D_6thread17LinearCombinationISI_Li1EffLNS1I_9ScaleType4KindE0ELNS_15FloatRoundStyleE2ESI_EENS1_15EpilogueDefaultEEEEEvvEEEEvNT_6ParamsE:
	.zero		1664


//--------------------- SYMBOLS --------------------------

	.type		.nv.reservedSmem.offset0,@object
	.size		.nv.reservedSmem.offset0,0x4
	.type		__assertfail,@function
